	.target	sm_90a

	.elftype	@"ET_EXEC"


//--------------------- .note.nv.tkinfo           --------------------------
	.section	.note.nv.tkinfo,"",@"SHT_NOTE"
	.sectionflags	@"SHF_NOTE_NV_TKINFO"
	.tkinfo
        /*0018*/ 	.word	0x00000002
        /*0030*/ 	.string	""
        /*0030*/ 	.string	"ptxas"
        /*0030*/ 	.string	"Cuda compilation tools, release 13.0, V13.0.88"
        /*0030*/ 	.string	"Build cuda_13.0.r13.0/compiler.36424714_0"
        /*0030*/ 	.string	"-arch sm_90a -m 64 "



//--------------------- .note.nv.cuinfo           --------------------------
	.section	.note.nv.cuinfo,"",@"SHT_NOTE"
	.sectionflags	@"SHF_NOTE_NV_CUINFO"
        /*0018*/ 	.short	0x0002
        /*001a*/ 	.short	0x005a
        /*001c*/ 	.short	0x0082
	.zero		2


//--------------------- .nv.info                  --------------------------
	.section	.nv.info,"",@"SHT_CUDA_INFO"
	.align	4


	//----- nvinfo : EIATTR_REGCOUNT
	.align		4
        /*0000*/ 	.byte	0x04, 0x2f
        /*0002*/ 	.short	(.L_15 - .L_14)
	.align		4
.L_14:
        /*0004*/ 	.word	index@(_ZN7cutlass13device_kernelINS_4gemm6kernel13GemmUniversalIN4cute5tupleIJiiiiEEENS1_10collective13CollectiveMmaINS1_34MainloopSm90TmaGmmaWarpSpecializedILi18ENS5_IJNS4_1CILi1EEESB_SB_EEENS1_32KernelTmaWarpSpecializedPingpongEEENS5_IJNSA_ILi64EEENSA_ILi128EEESF_EEEaNS5_IJlSB_lEEEaSI_NS4_8TiledMMAINS4_8MMA_AtomIJNS4_4SM904GMMA27MMA_64x128x32_S32S8S8_SS_TNEEEENS4_6LayoutISC_NS5_IJNSA_ILi0EEESQ_SQ_EEEEENS5_IJNS4_10UnderscoreEST_ST_EEEEENS4_13SM90_TMA_LOADENS4_14ComposedLayoutINS4_7SwizzleILi2ELi4ELi3EEENS4_18smem_ptr_flag_bitsILi8EEENSP_INS5_IJNSA_ILi8EEESF_EEENS5_IJSF_SB_EEEEEEEvNS4_8identityESW_S16_vS17_EENS_8epilogue10collective6detail29Sm90TmaWarpSpecializedAdapterINS1A_15DefaultEpilogueIaSI_SI_NS19_6thread17LinearCombinationIaLi1EiiLNS1E_9ScaleType4KindE0ELNS_15FloatRoundStyleE2EaEENS1_15EpilogueDefaultEEEEEvvEEEEvNT_6ParamsE)
        /*0008*/ 	.word	0x000000a8


	//----- nvinfo : EIATTR_FRAME_SIZE
	.align		4
.L_15:
        /*000c*/ 	.byte	0x04, 0x11
        /*000e*/ 	.short	(.L_17 - .L_16)
	.align		4
.L_16:
        /*0010*/ 	.word	index@(_ZN7cutlass13device_kernelINS_4gemm6kernel13GemmUniversalIN4cute5tupleIJiiiiEEENS1_10collective13CollectiveMmaINS1_34MainloopSm90TmaGmmaWarpSpecializedILi18ENS5_IJNS4_1CILi1EEESB_SB_EEENS1_32KernelTmaWarpSpecializedPingpongEEENS5_IJNSA_ILi64EEENSA_ILi128EEESF_EEEaNS5_IJlSB_lEEEaSI_NS4_8TiledMMAINS4_8MMA_AtomIJNS4_4SM904GMMA27MMA_64x128x32_S32S8S8_SS_TNEEEENS4_6LayoutISC_NS5_IJNSA_ILi0EEESQ_SQ_EEEEENS5_IJNS4_10UnderscoreEST_ST_EEEEENS4_13SM90_TMA_LOADENS4_14ComposedLayoutINS4_7SwizzleILi2ELi4ELi3EEENS4_18smem_ptr_flag_bitsILi8EEENSP_INS5_IJNSA_ILi8EEESF_EEENS5_IJSF_SB_EEEEEEEvNS4_8identityESW_S16_vS17_EENS_8epilogue10collective6detail29Sm90TmaWarpSpecializedAdapterINS1A_15DefaultEpilogueIaSI_SI_NS19_6thread17LinearCombinationIaLi1EiiLNS1E_9ScaleType4KindE0ELNS_15FloatRoundStyleE2EaEENS1_15EpilogueDefaultEEEEEvvEEEEvNT_6ParamsE)
        /*0014*/ 	.word	0x00000008


	//----- nvinfo : EIATTR_MIN_STACK_SIZE
	.align		4
.L_17:
        /*0018*/ 	.byte	0x04, 0x12
        /*001a*/ 	.short	(.L_19 - .L_18)
	.align		4
.L_18:
        /*001c*/ 	.word	index@(_ZN7cutlass13device_kernelINS_4gemm6kernel13GemmUniversalIN4cute5tupleIJiiiiEEENS1_10collective13CollectiveMmaINS1_34MainloopSm90TmaGmmaWarpSpecializedILi18ENS5_IJNS4_1CILi1EEESB_SB_EEENS1_32KernelTmaWarpSpecializedPingpongEEENS5_IJNSA_ILi64EEENSA_ILi128EEESF_EEEaNS5_IJlSB_lEEEaSI_NS4_8TiledMMAINS4_8MMA_AtomIJNS4_4SM904GMMA27MMA_64x128x32_S32S8S8_SS_TNEEEENS4_6LayoutISC_NS5_IJNSA_ILi0EEESQ_SQ_EEEEENS5_IJNS4_10UnderscoreEST_ST_EEEEENS4_13SM90_TMA_LOADENS4_14ComposedLayoutINS4_7SwizzleILi2ELi4ELi3EEENS4_18smem_ptr_flag_bitsILi8EEENSP_INS5_IJNSA_ILi8EEESF_EEENS5_IJSF_SB_EEEEEEEvNS4_8identityESW_S16_vS17_EENS_8epilogue10collective6detail29Sm90TmaWarpSpecializedAdapterINS1A_15DefaultEpilogueIaSI_SI_NS19_6thread17LinearCombinationIaLi1EiiLNS1E_9ScaleType4KindE0ELNS_15FloatRoundStyleE2EaEENS1_15EpilogueDefaultEEEEEvvEEEEvNT_6ParamsE)
        /*0020*/ 	.word	0x00000008
.L_19:


//--------------------- .nv.compat                --------------------------
	.section	.nv.compat,"",@"SHT_CUDA_COMPAT_INFO"
	.align	4
        /*0000*/ 	.byte	0x02, 0x09, 0x01, 0x00, 0x02, 0x02, 0x04, 0x00, 0x02, 0x05, 0x05, 0x00, 0x03, 0x07, 0x01, 0x01
        /*0010*/ 	.byte	0x02, 0x03, 0x01, 0x00, 0x02, 0x06, 0x01, 0x00, 0x04, 0x0b, 0x08, 0x00, 0x00, 0x00, 0x00, 0x00
        /*0020*/ 	.byte	0x00, 0x00, 0x00, 0x00


//--------------------- .nv.info._ZN7cutlass13device_kernelINS_4gemm6kernel13GemmUniversalIN4cute5tupleIJiiiiEEENS1_10collective13CollectiveMmaINS1_34MainloopSm90TmaGmmaWarpSpecializedILi18ENS5_IJNS4_1CILi1EEESB_SB_EEENS1_32KernelTmaWarpSpecializedPingpongEEENS5_IJNSA_ILi64EEENSA_ILi128EEESF_EEEaNS5_IJlSB_lEEEaSI_NS4_8TiledMMAINS4_8MMA_AtomIJNS4_4SM904GMMA27MMA_64x128x32_S32S8S8_SS_TNEEEENS4_6LayoutISC_NS5_IJNSA_ILi0EEESQ_SQ_EEEEENS5_IJNS4_10UnderscoreEST_ST_EEEEENS4_13SM90_TMA_LOADENS4_14ComposedLayoutINS4_7SwizzleILi2ELi4ELi3EEENS4_18smem_ptr_flag_bitsILi8EEENSP_INS5_IJNSA_ILi8EEESF_EEENS5_IJSF_SB_EEEEEEEvNS4_8identityESW_S16_vS17_EENS_8epilogue10collective6detail29Sm90TmaWarpSpecializedAdapterINS1A_15DefaultEpilogueIaSI_SI_NS19_6thread17LinearCombinationIaLi1EiiLNS1E_9ScaleType4KindE0ELNS_15FloatRoundStyleE2EaEENS1_15EpilogueDefaultEEEEEvvEEEEvNT_6ParamsE --------------------------
	.section	.nv.info._ZN7cutlass13device_kernelINS_4gemm6kernel13GemmUniversalIN4cute5tupleIJiiiiEEENS1_10collective13CollectiveMmaINS1_34MainloopSm90TmaGmmaWarpSpecializedILi18ENS5_IJNS4_1CILi1EEESB_SB_EEENS1_32KernelTmaWarpSpecializedPingpongEEENS5_IJNSA_ILi64EEENSA_ILi128EEESF_EEEaNS5_IJlSB_lEEEaSI_NS4_8TiledMMAINS4_8MMA_AtomIJNS4_4SM904GMMA27MMA_64x128x32_S32S8S8_SS_TNEEEENS4_6LayoutISC_NS5_IJNSA_ILi0EEESQ_SQ_EEEEENS5_IJNS4_10UnderscoreEST_ST_EEEEENS4_13SM90_TMA_LOADENS4_14ComposedLayoutINS4_7SwizzleILi2ELi4ELi3EEENS4_18smem_ptr_flag_bitsILi8EEENSP_INS5_IJNSA_ILi8EEESF_EEENS5_IJSF_SB_EEEEEEEvNS4_8identityESW_S16_vS17_EENS_8epilogue10collective6detail29Sm90TmaWarpSpecializedAdapterINS1A_15DefaultEpilogueIaSI_SI_NS19_6thread17LinearCombinationIaLi1EiiLNS1E_9ScaleType4KindE0ELNS_15FloatRoundStyleE2EaEENS1_15EpilogueDefaultEEEEEvvEEEEvNT_6ParamsE,"",@"SHT_CUDA_INFO"
	.sectionflags	@""
	.align	4


	//----- nvinfo : EIATTR_CUDA_API_VERSION
	.align		4
        /*0000*/ 	.byte	0x04, 0x37
        /*0002*/ 	.short	(.L_21 - .L_20)
.L_20:
        /*0004*/ 	.word	0x00000082


	//----- nvinfo : EIATTR_KPARAM_INFO
	.align		4
.L_21:
        /*0008*/ 	.byte	0x04, 0x17
        /*000a*/ 	.short	(.L_23 - .L_22)
.L_22:
        /*000c*/ 	.word	0x00000000
        /*0010*/ 	.short	0x0000
        /*0012*/ 	.short	0x0070
        /*0014*/ 	.byte	0x00, 0xf0, 0x01, 0x10


	//----- nvinfo : EIATTR_SPARSE_MMA_MASK
	.align		4
.L_23:
        /*0018*/ 	.byte	0x03, 0x50
        /*001a*/ 	.short	0x0000


	//----- nvinfo : EIATTR_MAXREG_COUNT
	.align		4
        /*001c*/ 	.byte	0x03, 0x1b
        /*001e*/ 	.short	0x00a8


	//----- nvinfo : EIATTR_NUM_BARRIERS
	.align		4
        /*0020*/ 	.byte	0x02, 0x4c
        /*0022*/ 	.byte	0x01
	.zero		1


	//----- nvinfo : EIATTR_EXTERNS
	.align		4
        /*0024*/ 	.byte	0x04, 0x0f
        /*0026*/ 	.short	(.L_25 - .L_24)


	//   ....[0]....
	.align		4
.L_24:
        /*0028*/ 	.word	index@(__assertfail)


	//----- nvinfo : EIATTR_ANNOTATIONS
	.align		4
.L_25:
        /*002c*/ 	.byte	0x04, 0x55
        /*002e*/ 	.short	(.L_27 - .L_26)


	//   ....[0]....
.L_26:
        /*0030*/ 	.word	0x00000001
        /*0034*/ 	.byte	0xc0, 0x0c, 0x00, 0x00, 0x01, 0x00, 0x00, 0x00, 0xe0, 0x52, 0x00, 0x00, 0x01, 0x00, 0x00, 0x00
        /*0044*/ 	.byte	0xf0, 0x5e, 0x00, 0x00


	//----- nvinfo : EIATTR_MERCURY_ISA_VERSION
	.align		4
.L_27:
        /*0048*/ 	.byte	0x03, 0x5f
        /*004a*/ 	.short	0x0101


	//----- nvinfo : EIATTR_INT_WARP_WIDE_INSTR_OFFSETS
	.align		4
        /*004c*/ 	.byte	0x04, 0x31
        /*004e*/ 	.short	(.L_29 - .L_28)


	//   ....[0]....
.L_28:
        /*0050*/ 	.word	0x000005d0


	//   ....[1]....
        /*0054*/ 	.word	0x000005f0


	//   ....[2]....
        /*0058*/ 	.word	0x00000670


	//   ....[3]....
        /*005c*/ 	.word	0x00000680


	//   ....[4]....
        /*0060*/ 	.word	0x00000690


	//   ....[5]....
        /*0064*/ 	.word	0x000006b0


	//   ....[6]....
        /*0068*/ 	.word	0x00000740


	//   ....[7]....
        /*006c*/ 	.word	0x00000760


	//----- nvinfo : EIATTR_COOP_GROUP_MASK_REGIDS
	.align		4
.L_29:
        /*0070*/ 	.byte	0x04, 0x29
        /*0072*/ 	.short	(.L_31 - .L_30)


	//   ....[0]....
.L_30:
        /*0074*/ 	.word	0xffffffff


	//   ....[1]....
        /*0078*/ 	.word	0xffffffff


	//   ....[2]....
        /*007c*/ 	.word	0xffffffff


	//   ....[3]....
        /*0080*/ 	.word	0xffffffff


	//   ....[4]....
        /*0084*/ 	.word	0xffffffff


	//   ....[5]....
        /*0088*/ 	.word	0xffffffff


	//----- nvinfo : EIATTR_COOP_GROUP_INSTR_OFFSETS
	.align		4
.L_31:
        /*008c*/ 	.byte	0x04, 0x28
        /*008e*/ 	.short	(.L_33 - .L_32)


	//   ....[0]....
.L_32:
        /*0090*/ 	.word	0x00000070


	//   ....[1]....
        /*0094*/ 	.word	0x00000080


	//   ....[2]....
        /*0098*/ 	.word	0x00000140


	//   ....[3]....
        /*009c*/ 	.word	0x000004c0


	//   ....[4]....
        /*00a0*/ 	.word	0x00000500


	//   ....[5]....
        /*00a4*/ 	.word	0x00000550


	//----- nvinfo : EIATTR_REG_RECONFIG
	.align		4
.L_33:
        /*00a8*/ 	.byte	0x01, 0x54
	.zero		2


	//----- nvinfo : EIATTR_SYSCALL_OFFSETS
	.align		4
        /*00ac*/ 	.byte	0x04, 0x46
        /*00ae*/ 	.short	(.L_35 - .L_34)


	//   ....[0]....
.L_34:
        /*00b0*/ 	.word	0x000017e0


	//----- nvinfo : EIATTR_MBARRIER_INSTR_OFFSETS
	.align		4
.L_35:
        /*00b4*/ 	.byte	0x04, 0x39
        /*00b6*/ 	.short	(.L_37 - .L_36)


	//   ....[0]....
.L_36:
        /*00b8*/ 	.word	0x00000260
        /*00bc*/ 	.word	0x000000ff
        /*00c0*/ 	.word	0x00000000
        /*00c4*/ 	.short	0x0100
        /*00c6*/ 	.byte	0x08
	.zero		1


	//   ....[1]....
        /*00c8*/ 	.word	0x00000270
        /*00cc*/ 	.word	0x000000ff
        /*00d0*/ 	.word	0x00000090
        /*00d4*/ 	.short	0x0100
        /*00d6*/ 	.byte	0x08
	.zero		1


	//   ....[2]....
        /*00d8*/ 	.word	0x00000280
        /*00dc*/ 	.word	0x000000ff
        /*00e0*/ 	.word	0x00000008
        /*00e4*/ 	.short	0x0100
        /*00e6*/ 	.byte	0x08
	.zero		1


	//   ....[3]....
        /*00e8*/ 	.word	0x00000290
        /*00ec*/ 	.word	0x000000ff
        /*00f0*/ 	.word	0x00000098
        /*00f4*/ 	.short	0x0100
        /*00f6*/ 	.byte	0x08
	.zero		1


	//   ....[4]....
        /*00f8*/ 	.word	0x000002a0
        /*00fc*/ 	.word	0x000000ff
        /*0100*/ 	.word	0x00000010
        /*0104*/ 	.short	0x0100
        /*0106*/ 	.byte	0x08
	.zero		1


	//   ....[5]....
        /*0108*/ 	.word	0x000002b0
        /*010c*/ 	.word	0x000000ff
        /*0110*/ 	.word	0x000000a0
        /*0114*/ 	.short	0x0100
        /*0116*/ 	.byte	0x08
	.zero		1


	//   ....[6]....
        /*0118*/ 	.word	0x000002c0
        /*011c*/ 	.word	0x000000ff
        /*0120*/ 	.word	0x00000018
        /*0124*/ 	.short	0x0100
        /*0126*/ 	.byte	0x08
	.zero		1


	//   ....[7]....
        /*0128*/ 	.word	0x000002d0
        /*012c*/ 	.word	0x000000ff
        /*0130*/ 	.word	0x000000a8
        /*0134*/ 	.short	0x0100
        /*0136*/ 	.byte	0x08
	.zero		1


	//   ....[8]....
        /*0138*/ 	.word	0x000002e0
        /*013c*/ 	.word	0x000000ff
        /*0140*/ 	.word	0x00000020
        /*0144*/ 	.short	0x0100
        /*0146*/ 	.byte	0x08
	.zero		1


	//   ....[9]....
        /*0148*/ 	.word	0x000002f0
        /*014c*/ 	.word	0x000000ff
        /*0150*/ 	.word	0x000000b0
        /*0154*/ 	.short	0x0100
        /*0156*/ 	.byte	0x08
	.zero		1


	//   ....[10]....
        /*0158*/ 	.word	0x00000300
        /*015c*/ 	.word	0x000000ff
        /*0160*/ 	.word	0x00000028
        /*0164*/ 	.short	0x0100
        /*0166*/ 	.byte	0x08
	.zero		1


	//   ....[11]....
        /*0168*/ 	.word	0x00000310
        /*016c*/ 	.word	0x000000ff
        /*0170*/ 	.word	0x000000b8
        /*0174*/ 	.short	0x0100
        /*0176*/ 	.byte	0x08
	.zero		1


	//   ....[12]....
        /*0178*/ 	.word	0x00000320
        /*017c*/ 	.word	0x000000ff
        /*0180*/ 	.word	0x00000030
        /*0184*/ 	.short	0x0100
        /*0186*/ 	.byte	0x08
	.zero		1


	//   ....[13]....
        /*0188*/ 	.word	0x00000330
        /*018c*/ 	.word	0x000000ff
        /*0190*/ 	.word	0x000000c0
        /*0194*/ 	.short	0x0100
        /*0196*/ 	.byte	0x08
	.zero		1


	//   ....[14]....
        /*0198*/ 	.word	0x00000340
        /*019c*/ 	.word	0x000000ff
        /*01a0*/ 	.word	0x00000038
        /*01a4*/ 	.short	0x0100
        /*01a6*/ 	.byte	0x08
	.zero		1


	//   ....[15]....
        /*01a8*/ 	.word	0x00000350
        /*01ac*/ 	.word	0x000000ff
        /*01b0*/ 	.word	0x000000c8
        /*01b4*/ 	.short	0x0100
        /*01b6*/ 	.byte	0x08
	.zero		1


	//   ....[16]....
        /*01b8*/ 	.word	0x00000360
        /*01bc*/ 	.word	0x000000ff
        /*01c0*/ 	.word	0x00000040
        /*01c4*/ 	.short	0x0100
        /*01c6*/ 	.byte	0x08
	.zero		1


	//   ....[17]....
        /*01c8*/ 	.word	0x00000370
        /*01cc*/ 	.word	0x000000ff
        /*01d0*/ 	.word	0x000000d0
        /*01d4*/ 	.short	0x0100
        /*01d6*/ 	.byte	0x08
	.zero		1


	//   ....[18]....
        /*01d8*/ 	.word	0x00000380
        /*01dc*/ 	.word	0x000000ff
        /*01e0*/ 	.word	0x00000048
        /*01e4*/ 	.short	0x0100
        /*01e6*/ 	.byte	0x08
	.zero		1


	//   ....[19]....
        /*01e8*/ 	.word	0x00000390
        /*01ec*/ 	.word	0x000000ff
        /*01f0*/ 	.word	0x000000d8
        /*01f4*/ 	.short	0x0100
        /*01f6*/ 	.byte	0x08
	.zero		1


	//   ....[20]....
        /*01f8*/ 	.word	0x000003a0
        /*01fc*/ 	.word	0x000000ff
        /*0200*/ 	.word	0x00000050
        /*0204*/ 	.short	0x0100
        /*0206*/ 	.byte	0x08
	.zero		1


	//   ....[21]....
        /*0208*/ 	.word	0x000003b0
        /*020c*/ 	.word	0x000000ff
        /*0210*/ 	.word	0x000000e0
        /*0214*/ 	.short	0x0100
        /*0216*/ 	.byte	0x08
	.zero		1


	//   ....[22]....
        /*0218*/ 	.word	0x000003c0
        /*021c*/ 	.word	0x000000ff
        /*0220*/ 	.word	0x00000058
        /*0224*/ 	.short	0x0100
        /*0226*/ 	.byte	0x08
	.zero		1


	//   ....[23]....
        /*0228*/ 	.word	0x000003d0
        /*022c*/ 	.word	0x000000ff
        /*0230*/ 	.word	0x000000e8
        /*0234*/ 	.short	0x0100
        /*0236*/ 	.byte	0x08
	.zero		1


	//   ....[24]....
        /*0238*/ 	.word	0x000003e0
        /*023c*/ 	.word	0x000000ff
        /*0240*/ 	.word	0x00000060
        /*0244*/ 	.short	0x0100
        /*0246*/ 	.byte	0x08
	.zero		1


	//   ....[25]....
        /*0248*/ 	.word	0x000003f0
        /*024c*/ 	.word	0x000000ff
        /*0250*/ 	.word	0x000000f0
        /*0254*/ 	.short	0x0100
        /*0256*/ 	.byte	0x08
	.zero		1


	//   ....[26]....
        /*0258*/ 	.word	0x00000400
        /*025c*/ 	.word	0x000000ff
        /*0260*/ 	.word	0x00000068
        /*0264*/ 	.short	0x0100
        /*0266*/ 	.byte	0x08
	.zero		1


	//   ....[27]....
        /*0268*/ 	.word	0x00000410
        /*026c*/ 	.word	0x000000ff
        /*0270*/ 	.word	0x000000f8
        /*0274*/ 	.short	0x0100
        /*0276*/ 	.byte	0x08
	.zero		1


	//   ....[28]....
        /*0278*/ 	.word	0x00000420
        /*027c*/ 	.word	0x000000ff
        /*0280*/ 	.word	0x00000070
        /*0284*/ 	.short	0x0100
        /*0286*/ 	.byte	0x08
	.zero		1


	//   ....[29]....
        /*0288*/ 	.word	0x00000430
        /*028c*/ 	.word	0x000000ff
        /*0290*/ 	.word	0x00000100
        /*0294*/ 	.short	0x0100
        /*0296*/ 	.byte	0x08
	.zero		1


	//   ....[30]....
        /*0298*/ 	.word	0x00000440
        /*029c*/ 	.word	0x000000ff
        /*02a0*/ 	.word	0x00000078
        /*02a4*/ 	.short	0x0100
        /*02a6*/ 	.byte	0x08
	.zero		1


	//   ....[31]....
        /*02a8*/ 	.word	0x00000450
        /*02ac*/ 	.word	0x000000ff
        /*02b0*/ 	.word	0x00000108
        /*02b4*/ 	.short	0x0100
        /*02b6*/ 	.byte	0x08
	.zero		1


	//   ....[32]....
        /*02b8*/ 	.word	0x00000460
        /*02bc*/ 	.word	0x000000ff
        /*02c0*/ 	.word	0x00000080
        /*02c4*/ 	.short	0x0100
        /*02c6*/ 	.byte	0x08
	.zero		1


	//   ....[33]....
        /*02c8*/ 	.word	0x00000470
        /*02cc*/ 	.word	0x000000ff
        /*02d0*/ 	.word	0x00000110
        /*02d4*/ 	.short	0x0100
        /*02d6*/ 	.byte	0x08
	.zero		1


	//   ....[34]....
        /*02d8*/ 	.word	0x00000480
        /*02dc*/ 	.word	0x000000ff
        /*02e0*/ 	.word	0x00000088
        /*02e4*/ 	.short	0x0100
        /*02e6*/ 	.byte	0x08
	.zero		1


	//   ....[35]....
        /*02e8*/ 	.word	0x00000490
        /*02ec*/ 	.word	0x000000ff
        /*02f0*/ 	.word	0x00000118
        /*02f4*/ 	.short	0x0100
        /*02f6*/ 	.byte	0x08
	.zero		1


	//   ....[36]....
        /*02f8*/ 	.word	0x000007a0
        /*02fc*/ 	.word	0x000000ff
        /*0300*/ 	.word	0x00000150
        /*0304*/ 	.short	0x0100
        /*0306*/ 	.byte	0x08
	.zero		1


	//   ....[37]....
        /*0308*/ 	.word	0x00000810
        /*030c*/ 	.word	0x000000ff
        /*0310*/ 	.word	0x00000158
        /*0314*/ 	.short	0x0100
        /*0316*/ 	.byte	0x08
	.zero		1


	//   ....[38]....
        /*0318*/ 	.word	0x00000830
        /*031c*/ 	.word	0x000000ff
        /*0320*/ 	.word	0x00000130
        /*0324*/ 	.short	0x0100
        /*0326*/ 	.byte	0x09
	.zero		1


	//   ....[39]....
        /*0328*/ 	.word	0x00000840
        /*032c*/ 	.word	0x000000ff
        /*0330*/ 	.word	0x00000138
        /*0334*/ 	.short	0x0100
        /*0336*/ 	.byte	0x09
	.zero		1


	//   ....[40]....
        /*0338*/ 	.word	0x00000850
        /*033c*/ 	.word	0x000000ff
        /*0340*/ 	.word	0x00000140
        /*0344*/ 	.short	0x0100
        /*0346*/ 	.byte	0x09
	.zero		1


	//   ....[41]....
        /*0348*/ 	.word	0x00000860
        /*034c*/ 	.word	0x000000ff
        /*0350*/ 	.word	0x00000148
        /*0354*/ 	.short	0x0100
        /*0356*/ 	.byte	0x09
	.zero		1


	//   ....[42]....
        /*0358*/ 	.word	0x000016c0
        /*035c*/ 	.word	0x0000005d
        /*0360*/ 	.word	0x00000000
        /*0364*/ 	.short	0x010a
        /*0366*/ 	.byte	0x2a
	.zero		1


	//   ....[43]....
        /*0368*/ 	.word	0x00001870
        /*036c*/ 	.word	0x00000003
        /*0370*/ 	.word	0x00000000
        /*0374*/ 	.short	0x010a
        /*0376*/ 	.byte	0x3f
	.zero		1


	//   ....[44]....
        /*0378*/ 	.word	0x000018b0
        /*037c*/ 	.word	0x00000003
        /*0380*/ 	.word	0x00000000
        /*0384*/ 	.short	0x010a
        /*0386*/ 	.byte	0x3f
	.zero		1


	//   ....[45]....
        /*0388*/ 	.word	0x00001ab0
        /*038c*/ 	.word	0x000000ff
        /*0390*/ 	.word	0x00000000
        /*0394*/ 	.short	0x010a
        /*0396*/ 	.byte	0x04
	.zero		1


	//   ....[46]....
        /*0398*/ 	.word	0x00001af0
        /*039c*/ 	.word	0x000000ff
        /*03a0*/ 	.word	0x00000000
        /*03a4*/ 	.short	0x010a
        /*03a6*/ 	.byte	0x04
	.zero		1


	//   ....[47]....
        /*03a8*/ 	.word	0x00001c50
        /*03ac*/ 	.word	0x000000ff
        /*03b0*/ 	.word	0x00000000
        /*03b4*/ 	.short	0x0101
        /*03b6*/ 	.byte	0x04
	.zero		1


	//   ....[48]....
        /*03b8*/ 	.word	0x00001d40
        /*03bc*/ 	.word	0x0000005e
        /*03c0*/ 	.word	0x00000000
        /*03c4*/ 	.short	0x0101
        /*03c6*/ 	.byte	0x2f
	.zero		1


	//   ....[49]....
        /*03c8*/ 	.word	0x00001e10
        /*03cc*/ 	.word	0x000000ff
        /*03d0*/ 	.word	0x00000000
        /*03d4*/ 	.short	0x0101
        /*03d6*/ 	.byte	0x06
	.zero		1


	//   ....[50]....
        /*03d8*/ 	.word	0x00001ec0
        /*03dc*/ 	.word	0x0000005d
        /*03e0*/ 	.word	0x00000010
        /*03e4*/ 	.short	0x010a
        /*03e6*/ 	.byte	0x2a
	.zero		1


	//   ....[51]....
        /*03e8*/ 	.word	0x00005300
        /*03ec*/ 	.word	0x00000060
        /*03f0*/ 	.word	0x00000000
        /*03f4*/ 	.short	0x0101
        /*03f6*/ 	.byte	0x2f
	.zero		1


	//   ....[52]....
        /*03f8*/ 	.word	0x00005c60
        /*03fc*/ 	.word	0x0000000a
        /*0400*/ 	.word	0x00000090
        /*0404*/ 	.short	0x010a
        /*0406*/ 	.byte	0x3f
	.zero		1


	//   ....[53]....
        /*0408*/ 	.word	0x00006000
        /*040c*/ 	.word	0x00000005
        /*0410*/ 	.word	0x00000158
        /*0414*/ 	.short	0x0101
        /*0416*/ 	.byte	0x3f
	.zero		1


	//   ....[54]....
        /*0418*/ 	.word	0x00006780
        /*041c*/ 	.word	0x00000009
        /*0420*/ 	.word	0x00000000
        /*0424*/ 	.short	0x010a
        /*0426*/ 	.byte	0x3f
	.zero		1


	//   ....[55]....
        /*0428*/ 	.word	0x00006800
        /*042c*/ 	.word	0x00000008
        /*0430*/ 	.word	0x00000000
        /*0434*/ 	.short	0x010a
        /*0436*/ 	.byte	0x3f
	.zero		1


	//   ....[56]....
        /*0438*/ 	.word	0x00006890
        /*043c*/ 	.word	0x00000009
        /*0440*/ 	.word	0x00000000
        /*0444*/ 	.short	0x010a
        /*0446*/ 	.byte	0x3f
	.zero		1


	//   ....[57]....
        /*0448*/ 	.word	0x00006920
        /*044c*/ 	.word	0x00000008
        /*0450*/ 	.word	0x00000000
        /*0454*/ 	.short	0x010a
        /*0456*/ 	.byte	0x3f
	.zero		1


	//   ....[58]....
        /*0458*/ 	.word	0x000069b0
        /*045c*/ 	.word	0x00000009
        /*0460*/ 	.word	0x00000000
        /*0464*/ 	.short	0x010a
        /*0466*/ 	.byte	0x3f
	.zero		1


	//   ....[59]....
        /*0468*/ 	.word	0x00006a40
        /*046c*/ 	.word	0x00000008
        /*0470*/ 	.word	0x00000000
        /*0474*/ 	.short	0x010a
        /*0476*/ 	.byte	0x3f
	.zero		1


	//   ....[60]....
        /*0478*/ 	.word	0x00006ad0
        /*047c*/ 	.word	0x00000009
        /*0480*/ 	.word	0x00000000
        /*0484*/ 	.short	0x010a
        /*0486*/ 	.byte	0x3f
	.zero		1


	//   ....[61]....
        /*0488*/ 	.word	0x00006b60
        /*048c*/ 	.word	0x00000008
        /*0490*/ 	.word	0x00000000
        /*0494*/ 	.short	0x010a
        /*0496*/ 	.byte	0x3f
	.zero		1


	//   ....[62]....
        /*0498*/ 	.word	0x00006bf0
        /*049c*/ 	.word	0x00000009
        /*04a0*/ 	.word	0x00000000
        /*04a4*/ 	.short	0x010a
        /*04a6*/ 	.byte	0x3f
	.zero		1


	//   ....[63]....
        /*04a8*/ 	.word	0x00006c80
        /*04ac*/ 	.word	0x00000008
        /*04b0*/ 	.word	0x00000000
        /*04b4*/ 	.short	0x010a
        /*04b6*/ 	.byte	0x3f
	.zero		1


	//   ....[64]....
        /*04b8*/ 	.word	0x00006d10
        /*04bc*/ 	.word	0x00000009
        /*04c0*/ 	.word	0x00000000
        /*04c4*/ 	.short	0x010a
        /*04c6*/ 	.byte	0x3f
	.zero		1


	//   ....[65]....
        /*04c8*/ 	.word	0x00006da0
        /*04cc*/ 	.word	0x00000008
        /*04d0*/ 	.word	0x00000000
        /*04d4*/ 	.short	0x010a
        /*04d6*/ 	.byte	0x3f
	.zero		1


	//   ....[66]....
        /*04d8*/ 	.word	0x00006e30
        /*04dc*/ 	.word	0x00000009
        /*04e0*/ 	.word	0x00000000
        /*04e4*/ 	.short	0x010a
        /*04e6*/ 	.byte	0x3f
	.zero		1


	//   ....[67]....
        /*04e8*/ 	.word	0x00006ec0
        /*04ec*/ 	.word	0x00000008
        /*04f0*/ 	.word	0x00000000
        /*04f4*/ 	.short	0x010a
        /*04f6*/ 	.byte	0x3f
	.zero		1


	//   ....[68]....
        /*04f8*/ 	.word	0x00006f50
        /*04fc*/ 	.word	0x00000009
        /*0500*/ 	.word	0x00000000
        /*0504*/ 	.short	0x010a
        /*0506*/ 	.byte	0x3f
	.zero		1


	//   ....[69]....
        /*0508*/ 	.word	0x00006fe0
        /*050c*/ 	.word	0x00000008
        /*0510*/ 	.word	0x00000000
        /*0514*/ 	.short	0x010a
        /*0516*/ 	.byte	0x3f
	.zero		1


	//   ....[70]....
        /*0518*/ 	.word	0x00007070
        /*051c*/ 	.word	0x0000000b
        /*0520*/ 	.word	0x00000000
        /*0524*/ 	.short	0x010a
        /*0526*/ 	.byte	0x3f
	.zero		1


	//   ....[71]....
        /*0528*/ 	.word	0x00007100
        /*052c*/ 	.word	0x00000003
        /*0530*/ 	.word	0x00000000
        /*0534*/ 	.short	0x010a
        /*0536*/ 	.byte	0x3f
	.zero		1


	//   ....[72]....
        /*0538*/ 	.word	0x00007160
        /*053c*/ 	.word	0x0000005f
        /*0540*/ 	.word	0x00000000
        /*0544*/ 	.short	0x010a
        /*0546*/ 	.byte	0x3f
	.zero		1


	//   ....[73]....
        /*0548*/ 	.word	0x000071b0
        /*054c*/ 	.word	0x00000003
        /*0550*/ 	.word	0x00000000
        /*0554*/ 	.short	0x010a
        /*0556*/ 	.byte	0x3f
	.zero		1


	//   ....[74]....
        /*0558*/ 	.word	0x00007210
        /*055c*/ 	.word	0x00000004
        /*0560*/ 	.word	0x00000000
        /*0564*/ 	.short	0x010a
        /*0566*/ 	.byte	0x3f
	.zero		1


	//   ....[75]....
        /*0568*/ 	.word	0x00007260
        /*056c*/ 	.word	0x0000005f
        /*0570*/ 	.word	0x00000010
        /*0574*/ 	.short	0x010a
        /*0576*/ 	.byte	0x3f
	.zero		1


	//   ....[76]....
        /*0578*/ 	.word	0x00007330
        /*057c*/ 	.word	0x0000000a
        /*0580*/ 	.word	0x00000090
        /*0584*/ 	.short	0x010a
        /*0586*/ 	.byte	0x3f
	.zero		1


	//   ....[77]....
        /*0588*/ 	.word	0x00007400
        /*058c*/ 	.word	0x00000009
        /*0590*/ 	.word	0x00000000
        /*0594*/ 	.short	0x010a
        /*0596*/ 	.byte	0x3f
	.zero		1


	//   ....[78]....
        /*0598*/ 	.word	0x00007450
        /*059c*/ 	.word	0x00000008
        /*05a0*/ 	.word	0x00000000
        /*05a4*/ 	.short	0x010a
        /*05a6*/ 	.byte	0x3f
	.zero		1


	//   ....[79]....
        /*05a8*/ 	.word	0x000074a0
        /*05ac*/ 	.word	0x00000009
        /*05b0*/ 	.word	0x00000000
        /*05b4*/ 	.short	0x010a
        /*05b6*/ 	.byte	0x3f
	.zero		1


	//   ....[80]....
        /*05b8*/ 	.word	0x000074f0
        /*05bc*/ 	.word	0x00000008
        /*05c0*/ 	.word	0x00000000
        /*05c4*/ 	.short	0x010a
        /*05c6*/ 	.byte	0x3f
	.zero		1


	//   ....[81]....
        /*05c8*/ 	.word	0x00007540
        /*05cc*/ 	.word	0x00000009
        /*05d0*/ 	.word	0x00000000
        /*05d4*/ 	.short	0x010a
        /*05d6*/ 	.byte	0x3f
	.zero		1


	//   ....[82]....
        /*05d8*/ 	.word	0x00007590
        /*05dc*/ 	.word	0x00000008
        /*05e0*/ 	.word	0x00000000
        /*05e4*/ 	.short	0x010a
        /*05e6*/ 	.byte	0x3f
	.zero		1


	//   ....[83]....
        /*05e8*/ 	.word	0x000075e0
        /*05ec*/ 	.word	0x00000009
        /*05f0*/ 	.word	0x00000000
        /*05f4*/ 	.short	0x010a
        /*05f6*/ 	.byte	0x3f
	.zero		1


	//   ....[84]....
        /*05f8*/ 	.word	0x00007630
        /*05fc*/ 	.word	0x00000008
        /*0600*/ 	.word	0x00000000
        /*0604*/ 	.short	0x010a
        /*0606*/ 	.byte	0x3f
	.zero		1


	//   ....[85]....
        /*0608*/ 	.word	0x00007680
        /*060c*/ 	.word	0x00000009
        /*0610*/ 	.word	0x00000000
        /*0614*/ 	.short	0x010a
        /*0616*/ 	.byte	0x3f
	.zero		1


	//   ....[86]....
        /*0618*/ 	.word	0x000076d0
        /*061c*/ 	.word	0x00000008
        /*0620*/ 	.word	0x00000000
        /*0624*/ 	.short	0x010a
        /*0626*/ 	.byte	0x3f
	.zero		1


	//   ....[87]....
        /*0628*/ 	.word	0x00007720
        /*062c*/ 	.word	0x00000009
        /*0630*/ 	.word	0x00000000
        /*0634*/ 	.short	0x010a
        /*0636*/ 	.byte	0x3f
	.zero		1


	//   ....[88]....
        /*0638*/ 	.word	0x00007770
        /*063c*/ 	.word	0x00000008
        /*0640*/ 	.word	0x00000000
        /*0644*/ 	.short	0x010a
        /*0646*/ 	.byte	0x3f
	.zero		1


	//   ....[89]....
        /*0648*/ 	.word	0x000077c0
        /*064c*/ 	.word	0x00000009
        /*0650*/ 	.word	0x00000000
        /*0654*/ 	.short	0x010a
        /*0656*/ 	.byte	0x3f
	.zero		1


	//   ....[90]....
        /*0658*/ 	.word	0x00007810
        /*065c*/ 	.word	0x00000008
        /*0660*/ 	.word	0x00000000
        /*0664*/ 	.short	0x010a
        /*0666*/ 	.byte	0x3f
	.zero		1


	//   ....[91]....
        /*0668*/ 	.word	0x00007860
        /*066c*/ 	.word	0x00000009
        /*0670*/ 	.word	0x00000000
        /*0674*/ 	.short	0x010a
        /*0676*/ 	.byte	0x3f
	.zero		1


	//   ....[92]....
        /*0678*/ 	.word	0x000078b0
        /*067c*/ 	.word	0x00000008
        /*0680*/ 	.word	0x00000000
        /*0684*/ 	.short	0x010a
        /*0686*/ 	.byte	0x3f
	.zero		1


	//   ....[93]....
        /*0688*/ 	.word	0x00007900
        /*068c*/ 	.word	0x0000000b
        /*0690*/ 	.word	0x00000000
        /*0694*/ 	.short	0x010a
        /*0696*/ 	.byte	0x3f
	.zero		1


	//----- nvinfo : EIATTR_NUM_MBARRIERS
	.align		4
.L_37:
        /*0698*/ 	.byte	0x03, 0x38
        /*069a*/ 	.short	0x002a


	//----- nvinfo : EIATTR_EXIT_INSTR_OFFSETS
	.align		4
        /*069c*/ 	.byte	0x04, 0x1c
        /*069e*/ 	.short	(.L_39 - .L_38)


	//   ....[0]....
.L_38:
        /*06a0*/ 	.word	0x00001370


	//   ....[1]....
        /*06a4*/ 	.word	0x000013d0


	//   ....[2]....
        /*06a8*/ 	.word	0x00005990


	//   ....[3]....
        /*06ac*/ 	.word	0x000059c0


	//   ....[4]....
        /*06b0*/ 	.word	0x00007150


	//----- nvinfo : EIATTR_MAX_THREADS
	.align		4
.L_39:
        /*06b4*/ 	.byte	0x04, 0x05
        /*06b6*/ 	.short	(.L_41 - .L_40)
.L_40:
        /*06b8*/ 	.word	0x00000180
        /*06bc*/ 	.word	0x00000001
        /*06c0*/ 	.word	0x00000001


	//----- nvinfo : EIATTR_CRS_STACK_SIZE
	.align		4
.L_41:
        /*06c4*/ 	.byte	0x04, 0x1e
        /*06c6*/ 	.short	(.L_43 - .L_42)
.L_42:
        /*06c8*/ 	.word	0x00000000


	//----- nvinfo : EIATTR_CBANK_PARAM_SIZE
	.align		4
.L_43:
        /*06cc*/ 	.byte	0x03, 0x19
        /*06ce*/ 	.short	0x0470


	//----- nvinfo : EIATTR_PARAM_CBANK
	.align		4
        /*06d0*/ 	.byte	0x04, 0x0a
        /*06d2*/ 	.short	(.L_45 - .L_44)
	.align		4
.L_44:
        /*06d4*/ 	.word	index@(.nv.constant0._ZN7cutlass13device_kernelINS_4gemm6kernel13GemmUniversalIN4cute5tupleIJiiiiEEENS1_10collective13CollectiveMmaINS1_34MainloopSm90TmaGmmaWarpSpecializedILi18ENS5_IJNS4_1CILi1EEESB_SB_EEENS1_32KernelTmaWarpSpecializedPingpongEEENS5_IJNSA_ILi64EEENSA_ILi128EEESF_EEEaNS5_IJlSB_lEEEaSI_NS4_8TiledMMAINS4_8MMA_AtomIJNS4_4SM904GMMA27MMA_64x128x32_S32S8S8_SS_TNEEEENS4_6LayoutISC_NS5_IJNSA_ILi0EEESQ_SQ_EEEEENS5_IJNS4_10UnderscoreEST_ST_EEEEENS4_13SM90_TMA_LOADENS4_14ComposedLayoutINS4_7SwizzleILi2ELi4ELi3EEENS4_18smem_ptr_flag_bitsILi8EEENSP_INS5_IJNSA_ILi8EEESF_EEENS5_IJSF_SB_EEEEEEEvNS4_8identityESW_S16_vS17_EENS_8epilogue10collective6detail29Sm90TmaWarpSpecializedAdapterINS1A_15DefaultEpilogueIaSI_SI_NS19_6thread17LinearCombinationIaLi1EiiLNS1E_9ScaleType4KindE0ELNS_15FloatRoundStyleE2EaEENS1_15EpilogueDefaultEEEEEvvEEEEvNT_6ParamsE)
        /*06d8*/ 	.short	0x0210
        /*06da*/ 	.short	0x0470


	//----- nvinfo : EIATTR_SW_WAR
	.align		4
.L_45:
        /*06dc*/ 	.byte	0x04, 0x36
        /*06de*/ 	.short	(.L_47 - .L_46)
.L_46:
        /*06e0*/ 	.word	0x00000008
.L_47:


//--------------------- .nv.callgraph             --------------------------
	.section	.nv.callgraph,"",@"SHT_CUDA_CALLGRAPH"
	.align	4
	.sectionentsize	8
	.align		4
        /*0000*/ 	.word	0x00000000
	.align		4
        /*0004*/ 	.word	0xffffffff
	.align		4
        /*0008*/ 	.word	index@(_ZN7cutlass13device_kernelINS_4gemm6kernel13GemmUniversalIN4cute5tupleIJiiiiEEENS1_10collective13CollectiveMmaINS1_34MainloopSm90TmaGmmaWarpSpecializedILi18ENS5_IJNS4_1CILi1EEESB_SB_EEENS1_32KernelTmaWarpSpecializedPingpongEEENS5_IJNSA_ILi64EEENSA_ILi128EEESF_EEEaNS5_IJlSB_lEEEaSI_NS4_8TiledMMAINS4_8MMA_AtomIJNS4_4SM904GMMA27MMA_64x128x32_S32S8S8_SS_TNEEEENS4_6LayoutISC_NS5_IJNSA_ILi0EEESQ_SQ_EEEEENS5_IJNS4_10UnderscoreEST_ST_EEEEENS4_13SM90_TMA_LOADENS4_14ComposedLayoutINS4_7SwizzleILi2ELi4ELi3EEENS4_18smem_ptr_flag_bitsILi8EEENSP_INS5_IJNSA_ILi8EEESF_EEENS5_IJSF_SB_EEEEEEEvNS4_8identityESW_S16_vS17_EENS_8epilogue10collective6detail29Sm90TmaWarpSpecializedAdapterINS1A_15DefaultEpilogueIaSI_SI_NS19_6thread17LinearCombinationIaLi1EiiLNS1E_9ScaleType4KindE0ELNS_15FloatRoundStyleE2EaEENS1_15EpilogueDefaultEEEEEvvEEEEvNT_6ParamsE)
	.align		4
        /*000c*/ 	.word	index@(__assertfail)
	.align		4
        /*0010*/ 	.word	0x00000000
	.align		4
        /*0014*/ 	.word	0xfffffffe
	.align		4
        /*0018*/ 	.word	0x00000000
	.align		4
        /*001c*/ 	.word	0xfffffffd
	.align		4
        /*0020*/ 	.word	0x00000000
	.align		4
        /*0024*/ 	.word	0xfffffffc


//--------------------- .nv.constant4             --------------------------
	.section	.nv.constant4,"a",@progbits
	.align	8
	.align		8
.nv.constant4:
        /*0000*/ 	.dword	__assertfail
	.align		8
        /*0008*/ 	.dword	__unnamed_1
	.align		8
        /*0010*/ 	.dword	_ZN40_INTERNAL_11c04c29_4_k_cu_c20984c1_206184cuda3std3__45__cpo5beginE
	.align		8
        /*0018*/ 	.dword	_ZN40_INTERNAL_11c04c29_4_k_cu_c20984c1_206184cuda3std3__45__cpo3endE
	.align		8
        /*0020*/ 	.dword	_ZN40_INTERNAL_11c04c29_4_k_cu_c20984c1_206184cuda3std3__45__cpo6cbeginE
	.align		8
        /*0028*/ 	.dword	_ZN40_INTERNAL_11c04c29_4_k_cu_c20984c1_206184cuda3std3__45__cpo4cendE
	.align		8
        /*0030*/ 	.dword	_ZN40_INTERNAL_11c04c29_4_k_cu_c20984c1_206184cuda3std3__442_GLOBAL__N__11c04c29_4_k_cu_c20984c1_206186ignoreE
	.align		8
        /*0038*/ 	.dword	_ZN40_INTERNAL_11c04c29_4_k_cu_c20984c1_206184cuda3std3__419piecewise_constructE
	.align		8
        /*0040*/ 	.dword	_ZN40_INTERNAL_11c04c29_4_k_cu_c20984c1_206184cuda3std3__48in_placeE
	.align		8
        /*0048*/ 	.dword	_ZN40_INTERNAL_11c04c29_4_k_cu_c20984c1_206184cuda3std6ranges3__45__cpo4swapE
	.align		8
        /*0050*/ 	.dword	_ZN40_INTERNAL_11c04c29_4_k_cu_c20984c1_206184cuda3std6ranges3__45__cpo9iter_moveE
	.align		8
        /*0058*/ 	.dword	_ZN40_INTERNAL_11c04c29_4_k_cu_c20984c1_206184cute7productE
	.align		8
        /*0060*/ 	.dword	_ZN40_INTERNAL_11c04c29_4_k_cu_c20984c1_206184cute1_E
	.align		8
        /*0068*/ 	.dword	$str$22
	.align		8
        /*0070*/ 	.dword	$str$23


//--------------------- .text._ZN7cutlass13device_kernelINS_4gemm6kernel13GemmUniversalIN4cute5tupleIJiiiiEEENS1_10collective13CollectiveMmaINS1_34MainloopSm90TmaGmmaWarpSpecializedILi18ENS5_IJNS4_1CILi1EEESB_SB_EEENS1_32KernelTmaWarpSpecializedPingpongEEENS5_IJNSA_ILi64EEENSA_ILi128EEESF_EEEaNS5_IJlSB_lEEEaSI_NS4_8TiledMMAINS4_8MMA_AtomIJNS4_4SM904GMMA27MMA_64x128x32_S32S8S8_SS_TNEEEENS4_6LayoutISC_NS5_IJNSA_ILi0EEESQ_SQ_EEEEENS5_IJNS4_10UnderscoreEST_ST_EEEEENS4_13SM90_TMA_LOADENS4_14ComposedLayoutINS4_7SwizzleILi2ELi4ELi3EEENS4_18smem_ptr_flag_bitsILi8EEENSP_INS5_IJNSA_ILi8EEESF_EEENS5_IJSF_SB_EEEEEEEvNS4_8identityESW_S16_vS17_EENS_8epilogue10collective6detail29Sm90TmaWarpSpecializedAdapterINS1A_15DefaultEpilogueIaSI_SI_NS19_6thread17LinearCombinationIaLi1EiiLNS1E_9ScaleType4KindE0ELNS_15FloatRoundStyleE2EaEENS1_15EpilogueDefaultEEEEEvvEEEEvNT_6ParamsE --------------------------
	.section	.text._ZN7cutlass13device_kernelINS_4gemm6kernel13GemmUniversalIN4cute5tupleIJiiiiEEENS1_10collective13CollectiveMmaINS1_34MainloopSm90TmaGmmaWarpSpecializedILi18ENS5_IJNS4_1CILi1EEESB_SB_EEENS1_32KernelTmaWarpSpecializedPingpongEEENS5_IJNSA_ILi64EEENSA_ILi128EEESF_EEEaNS5_IJlSB_lEEEaSI_NS4_8TiledMMAINS4_8MMA_AtomIJNS4_4SM904GMMA27MMA_64x128x32_S32S8S8_SS_TNEEEENS4_6LayoutISC_NS5_IJNSA_ILi0EEESQ_SQ_EEEEENS5_IJNS4_10UnderscoreEST_ST_EEEEENS4_13SM90_TMA_LOADENS4_14ComposedLayoutINS4_7SwizzleILi2ELi4ELi3EEENS4_18smem_ptr_flag_bitsILi8EEENSP_INS5_IJNSA_ILi8EEESF_EEENS5_IJSF_SB_EEEEEEEvNS4_8identityESW_S16_vS17_EENS_8epilogue10collective6detail29Sm90TmaWarpSpecializedAdapterINS1A_15DefaultEpilogueIaSI_SI_NS19_6thread17LinearCombinationIaLi1EiiLNS1E_9ScaleType4KindE0ELNS_15FloatRoundStyleE2EaEENS1_15EpilogueDefaultEEEEEvvEEEEvNT_6ParamsE,"ax",@progbits
	.align	128
.text._ZN7cutlass13device_kernelINS_4gemm6kernel13GemmUniversalIN4cute5tupleIJiiiiEEENS1_10collective13CollectiveMmaINS1_34MainloopSm90TmaGmmaWarpSpecializedILi18ENS5_IJNS4_1CILi1EEESB_SB_EEENS1_32KernelTmaWarpSpecializedPingpongEEENS5_IJNSA_ILi64EEENSA_ILi128EEESF_EEEaNS5_IJlSB_lEEEaSI_NS4_8TiledMMAINS4_8MMA_AtomIJNS4_4SM904GMMA27MMA_64x128x32_S32S8S8_SS_TNEEEENS4_6LayoutISC_NS5_IJNSA_ILi0EEESQ_SQ_EEEEENS5_IJNS4_10UnderscoreEST_ST_EEEEENS4_13SM90_TMA_LOADENS4_14ComposedLayoutINS4_7SwizzleILi2ELi4ELi3EEENS4_18smem_ptr_flag_bitsILi8EEENSP_INS5_IJNSA_ILi8EEESF_EEENS5_IJSF_SB_EEEEEEEvNS4_8identityESW_S16_vS17_EENS_8epilogue10collective6detail29Sm90TmaWarpSpecializedAdapterINS1A_15DefaultEpilogueIaSI_SI_NS19_6thread17LinearCombinationIaLi1EiiLNS1E_9ScaleType4KindE0ELNS_15FloatRoundStyleE2EaEENS1_15EpilogueDefaultEEEEEvvEEEEvNT_6ParamsE:
        .type           _ZN7cutlass13device_kernelINS_4gemm6kernel13GemmUniversalIN4cute5tupleIJiiiiEEENS1_10collective13CollectiveMmaINS1_34MainloopSm90TmaGmmaWarpSpecializedILi18ENS5_IJNS4_1CILi1EEESB_SB_EEENS1_32KernelTmaWarpSpecializedPingpongEEENS5_IJNSA_ILi64EEENSA_ILi128EEESF_EEEaNS5_IJlSB_lEEEaSI_NS4_8TiledMMAINS4_8MMA_AtomIJNS4_4SM904GMMA27MMA_64x128x32_S32S8S8_SS_TNEEEENS4_6LayoutISC_NS5_IJNSA_ILi0EEESQ_SQ_EEEEENS5_IJNS4_10UnderscoreEST_ST_EEEEENS4_13SM90_TMA_LOADENS4_14ComposedLayoutINS4_7SwizzleILi2ELi4ELi3EEENS4_18smem_ptr_flag_bitsILi8EEENSP_INS5_IJNSA_ILi8EEESF_EEENS5_IJSF_SB_EEEEEEEvNS4_8identityESW_S16_vS17_EENS_8epilogue10collective6detail29Sm90TmaWarpSpecializedAdapterINS1A_15DefaultEpilogueIaSI_SI_NS19_6thread17LinearCombinationIaLi1EiiLNS1E_9ScaleType4KindE0ELNS_15FloatRoundStyleE2EaEENS1_15EpilogueDefaultEEEEEvvEEEEvNT_6ParamsE,@function
        .size           _ZN7cutlass13device_kernelINS_4gemm6kernel13GemmUniversalIN4cute5tupleIJiiiiEEENS1_10collective13CollectiveMmaINS1_34MainloopSm90TmaGmmaWarpSpecializedILi18ENS5_IJNS4_1CILi1EEESB_SB_EEENS1_32KernelTmaWarpSpecializedPingpongEEENS5_IJNSA_ILi64EEENSA_ILi128EEESF_EEEaNS5_IJlSB_lEEEaSI_NS4_8TiledMMAINS4_8MMA_AtomIJNS4_4SM904GMMA27MMA_64x128x32_S32S8S8_SS_TNEEEENS4_6LayoutISC_NS5_IJNSA_ILi0EEESQ_SQ_EEEEENS5_IJNS4_10UnderscoreEST_ST_EEEEENS4_13SM90_TMA_LOADENS4_14ComposedLayoutINS4_7SwizzleILi2ELi4ELi3EEENS4_18smem_ptr_flag_bitsILi8EEENSP_INS5_IJNSA_ILi8EEESF_EEENS5_IJSF_SB_EEEEEEEvNS4_8identityESW_S16_vS17_EENS_8epilogue10collective6detail29Sm90TmaWarpSpecializedAdapterINS1A_15DefaultEpilogueIaSI_SI_NS19_6thread17LinearCombinationIaLi1EiiLNS1E_9ScaleType4KindE0ELNS_15FloatRoundStyleE2EaEENS1_15EpilogueDefaultEEEEEvvEEEEvNT_6ParamsE,(.L_x_230 - _ZN7cutlass13device_kernelINS_4gemm6kernel13GemmUniversalIN4cute5tupleIJiiiiEEENS1_10collective13CollectiveMmaINS1_34MainloopSm90TmaGmmaWarpSpecializedILi18ENS5_IJNS4_1CILi1EEESB_SB_EEENS1_32KernelTmaWarpSpecializedPingpongEEENS5_IJNSA_ILi64EEENSA_ILi128EEESF_EEEaNS5_IJlSB_lEEEaSI_NS4_8TiledMMAINS4_8MMA_AtomIJNS4_4SM904GMMA27MMA_64x128x32_S32S8S8_SS_TNEEEENS4_6LayoutISC_NS5_IJNSA_ILi0EEESQ_SQ_EEEEENS5_IJNS4_10UnderscoreEST_ST_EEEEENS4_13SM90_TMA_LOADENS4_14ComposedLayoutINS4_7SwizzleILi2ELi4ELi3EEENS4_18smem_ptr_flag_bitsILi8EEENSP_INS5_IJNSA_ILi8EEESF_EEENS5_IJSF_SB_EEEEEEEvNS4_8identityESW_S16_vS17_EENS_8epilogue10collective6detail29Sm90TmaWarpSpecializedAdapterINS1A_15DefaultEpilogueIaSI_SI_NS19_6thread17LinearCombinationIaLi1EiiLNS1E_9ScaleType4KindE0ELNS_15FloatRoundStyleE2EaEENS1_15EpilogueDefaultEEEEEvvEEEEvNT_6ParamsE)
        .other          _ZN7cutlass13device_kernelINS_4gemm6kernel13GemmUniversalIN4cute5tupleIJiiiiEEENS1_10collective13CollectiveMmaINS1_34MainloopSm90TmaGmmaWarpSpecializedILi18ENS5_IJNS4_1CILi1EEESB_SB_EEENS1_32KernelTmaWarpSpecializedPingpongEEENS5_IJNSA_ILi64EEENSA_ILi128EEESF_EEEaNS5_IJlSB_lEEEaSI_NS4_8TiledMMAINS4_8MMA_AtomIJNS4_4SM904GMMA27MMA_64x128x32_S32S8S8_SS_TNEEEENS4_6LayoutISC_NS5_IJNSA_ILi0EEESQ_SQ_EEEEENS5_IJNS4_10UnderscoreEST_ST_EEEEENS4_13SM90_TMA_LOADENS4_14ComposedLayoutINS4_7SwizzleILi2ELi4ELi3EEENS4_18smem_ptr_flag_bitsILi8EEENSP_INS5_IJNSA_ILi8EEESF_EEENS5_IJSF_SB_EEEEEEEvNS4_8identityESW_S16_vS17_EENS_8epilogue10collective6detail29Sm90TmaWarpSpecializedAdapterINS1A_15DefaultEpilogueIaSI_SI_NS19_6thread17LinearCombinationIaLi1EiiLNS1E_9ScaleType4KindE0ELNS_15FloatRoundStyleE2EaEENS1_15EpilogueDefaultEEEEEvvEEEEvNT_6ParamsE,@"STO_CUDA_ENTRY STV_DEFAULT"
_ZN7cutlass13device_kernelINS_4gemm6kernel13GemmUniversalIN4cute5tupleIJiiiiEEENS1_10collective13CollectiveMmaINS1_34MainloopSm90TmaGmmaWarpSpecializedILi18ENS5_IJNS4_1CILi1EEESB_SB_EEENS1_32KernelTmaWarpSpecializedPingpongEEENS5_IJNSA_ILi64EEENSA_ILi128EEESF_EEEaNS5_IJlSB_lEEEaSI_NS4_8TiledMMAINS4_8MMA_AtomIJNS4_4SM904GMMA27MMA_64x128x32_S32S8S8_SS_TNEEEENS4_6LayoutISC_NS5_IJNSA_ILi0EEESQ_SQ_EEEEENS5_IJNS4_10UnderscoreEST_ST_EEEEENS4_13SM90_TMA_LOADENS4_14ComposedLayoutINS4_7SwizzleILi2ELi4ELi3EEENS4_18smem_ptr_flag_bitsILi8EEENSP_INS5_IJNSA_ILi8EEESF_EEENS5_IJSF_SB_EEEEEEEvNS4_8identityESW_S16_vS17_EENS_8epilogue10collective6detail29Sm90TmaWarpSpecializedAdapterINS1A_15DefaultEpilogueIaSI_SI_NS19_6thread17LinearCombinationIaLi1EiiLNS1E_9ScaleType4KindE0ELNS_15FloatRoundStyleE2EaEENS1_15EpilogueDefaultEEEEEvvEEEEvNT_6ParamsE:
[----:B------:R-:W0:Y:S02]  /*0000*/  LDC R1, c[0x0][0x28] ;  /* 0x00000a00ff017b82 */ /* 0x000e240000000800 */
[----:B0-----:R-:W-:Y:S01]  /*0010*/  VIADD R1, R1, 0xfffffff8 ;  /* 0xfffffff801017836 */ /* 0x001fe20000000000 */
[----:B------:R-:W0:Y:S01]  /*0020*/  S2R R4, SR_TID.X ;  /* 0x0000000000047919 */ /* 0x000e220000002100 */
[----:B------:R-:W-:Y:S01]  /*0030*/  ELECT P0, URZ, PT ;  /* 0x00000000003f782f */ /* 0x000fe20003800000 */
[----:B------:R-:W-:Y:S01]  /*0040*/  BSSY B0, `(.L_x_0) ;  /* 0x000000f000007945 */ /* 0x000fe20003800000 */
[--C-:B0-----:R-:W-:Y:S02]  /*0050*/  SHF.R.U32.HI R0, RZ, 0x5, R4.reuse ;  /* 0x00000005ff007819 */ /* 0x101fe40000011604 */
[----:B------:R-:W-:-:S03]  /*0060*/  SHF.R.U32.HI R5, RZ, 0x7, R4 ;  /* 0x00000007ff057819 */ /* 0x000fc60000011604 */
[----:B------:R-:W0:Y:S04]  /*0070*/  SHFL.IDX PT, R2, R0, RZ, 0x1f ;  /* 0x00001fff00027589 */ /* 0x000e2800000e0000 */
[----:B------:R1:W2:Y:S01]  /*0080*/  SHFL.IDX PT, R8, R5, RZ, 0x1f ;  /* 0x00001fff05087589 */ /* 0x0002a200000e0000 */
[----:B0-----:R-:W-:-:S13]  /*0090*/  ISETP.NE.OR P0, PT, R2, RZ, !P0 ;  /* 0x000000ff0200720c */ /* 0x001fda0004705670 */
[----:B-12---:R-:W-:Y:S05]  /*00a0*/  @P0 BRA `(.L_x_1) ;  /* 0x0000000000200947 */ /* 0x006fea0003800000 */
[----:B------:R-:W-:Y:S02]  /*00b0*/  ULDC.64 UR4, c[0x0][0x198] ;  /* 0x0000660000047ab9 */ /* 0x000fe40000000a00 */
[----:B------:R-:W-:Y:S02]  /*00c0*/  UIADD3 UR6, UP0, UR4, 0xf0, URZ ;  /* 0x000000f004067890 */ /* 0x000fe4000ff1e03f */
[----:B------:R-:W-:Y:S02]  /*00d0*/  UIADD3 UR4, UP1, UR4, 0x1f0, URZ ;  /* 0x000001f004047890 */ /* 0x000fe4000ff3e03f */
[----:B------:R-:W-:Y:S02]  /*00e0*/  UIADD3.X UR7, URZ, UR5, URZ, UP0, !UPT ;  /* 0x000000053f077290 */ /* 0x000fe400087fe43f */
[----:B------:R-:W-:-:S07]  /*00f0*/  UIADD3.X UR5, URZ, UR5, URZ, UP1, !UPT ;  /* 0x000000053f057290 */ /* 0x000fce0008ffe43f */
[----:B------:R0:W-:Y:S02]  /*0100*/  UTMACCTL.PF [UR6] ;  /* 0x00000000060079b9 */ /* 0x0001e40008040000 */
[----:B------:R0:W-:Y:S02]  /*0110*/  UTMACCTL.PF [UR4] ;  /* 0x00000000040079b9 */ /* 0x0001e40008040000 */
[----:B0-----:R-:W-:Y:S01]  /*0120*/  NOP ;  /* 0x0000000000007918 */ /* 0x001fe20000000000 */
.L_x_1:
[----:B------:R-:W-:Y:S05]  /*0130*/  BSYNC B0 ;  /* 0x0000000000007941 */ /* 0x000fea0003800000 */
.L_x_0:
[----:B------:R-:W0:Y:S02]  /*0140*/  SHFL.IDX PT, R3, R0, RZ, 0x1f ;  /* 0x00001fff00037589 */ /* 0x000e2400000e0000 */
[----:B0-----:R-:W-:-:S13]  /*0150*/  ISETP.NE.AND P0, PT, R3, RZ, PT ;  /* 0x000000ff0300720c */ /* 0x001fda0003f05270 */
[----:B------:R-:W-:Y:S05]  /*0160*/  @P0 BRA `(.L_x_2) ;  /* 0x0000000000d40947 */ /* 0x000fea0003800000 */
[----:B------:R-:W-:Y:S01]  /*0170*/  ELECT P0, URZ, PT ;  /* 0x00000000003f782f */ /* 0x000fe20003800000 */
[----:B------:R-:W-:-:S12]  /*0180*/  BSSY B0, `(.L_x_2) ;  /* 0x0000033000007945 */ /* 0x000fd80003800000 */
[----:B------:R-:W-:Y:S05]  /*0190*/  @!P0 BRA `(.L_x_3) ;  /* 0x0000000000c48947 */ /* 0x000fea0003800000 */
[----:B------:R-:W0:Y:S01]  /*01a0*/  S2UR UR8, SR_CgaCtaId ;  /* 0x00000000000879c3 */ /* 0x000e220000008800 */
[----:B------:R-:W-:Y:S01]  /*01b0*/  UMOV UR4, 0x400 ;  /* 0x0000040000047882 */ /* 0x000fe20000000000 */
[----:B------:R-:W-:Y:S01]  /*01c0*/  UMOV UR5, 0x1 ;  /* 0x0000000100057882 */ /* 0x000fe20000000000 */
[----:B------:R-:W-:Y:S02]  /*01d0*/  UMOV UR6, 0x80 ;  /* 0x0000008000067882 */ /* 0x000fe40000000000 */
[----:B------:R-:W-:-:S04]  /*01e0*/  UIADD3 UR6, -UR6, 0x100000, URZ ;  /* 0x0010000006067890 */ /* 0x000fc8000fffe13f */
[----:B------:R-:W-:Y:S02]  /*01f0*/  USHF.L.U32 UR7, UR6, 0xb, URZ ;  /* 0x0000000b06077899 */ /* 0x000fe4000800063f */
[----:B------:R-:W-:Y:S02]  /*0200*/  USHF.L.U32 UR6, UR6, 0x1, URZ ;  /* 0x0000000106067899 */ /* 0x000fe4000800063f */
[----:B0-----:R-:W-:Y:S02]  /*0210*/  ULEA UR8, UR8, UR4, 0x18 ;  /* 0x0000000408087291 */ /* 0x001fe4000f8ec03f */
[----:B------:R-:W-:-:S04]  /*0220*/  UIADD3 UR4, -UR5, 0x100000, URZ ;  /* 0x0010000005047890 */ /* 0x000fc8000fffe13f */
[----:B------:R-:W-:Y:S02]  /*0230*/  USHF.L.U32 UR5, UR4, 0xb, URZ ;  /* 0x0000000b04057899 */ /* 0x000fe4000800063f */
[----:B------:R-:W-:Y:S01]  /*0240*/  USHF.L.U32 UR4, UR4, 0x1, URZ ;  /* 0x0000000104047899 */ /* 0x000fe2000800063f */
[----:B------:R-:W0:Y:S11]  /*0250*/  FENCE.VIEW.ASYNC.S ;  /* 0x00000000000073c6 */ /* 0x000e360000000000 */
[----:B0-----:R0:W1:Y:S01]  /*0260*/  SYNCS.EXCH.64 URZ, [UR8], UR4 ;  /* 0x00000004083f75b2 */ /* 0x0010620008000100 */
[----:B------:R0:W2:Y:S01]  /*0270*/  SYNCS.EXCH.64 URZ, [UR8+0x90], UR6 ;  /* 0x00009006083f75b2 */ /* 0x0000a20008000100 */
[----:B------:R0:W3:Y:S01]  /*0280*/  SYNCS.EXCH.64 URZ, [UR8+0x8], UR4 ;  /* 0x00000804083f75b2 */ /* 0x0000e20008000100 */
[----:B------:R0:W4:Y:S01]  /*0290*/  SYNCS.EXCH.64 URZ, [UR8+0x98], UR6 ;  /* 0x00009806083f75b2 */ /* 0x0001220008000100 */
[----:B------:R0:W0:Y:S01]  /*02a0*/  SYNCS.EXCH.64 URZ, [UR8+0x10], UR4 ;  /* 0x00001004083f75b2 */ /* 0x0000220008000100 */
        /* <DEDUP_REMOVED lines=31> */
[----:B-1234-:R-:W-:Y:S01]  /*04a0*/  NOP ;  /* 0x0000000000007918 */ /* 0x01efe20000000000 */
.L_x_3:
[----:B0-----:R-:W-:Y:S05]  /*04b0*/  BSYNC B0 ;  /* 0x0000000000007941 */ /* 0x001fea0003800000 */
.L_x_2:
[----:B------:R-:W0:Y:S01]  /*04c0*/  SHFL.IDX PT, R6, R0, RZ, 0x1f ;  /* 0x00001fff00067589 */ /* 0x000e2200000e0000 */
[----:B------:R-:W-:Y:S01]  /*04d0*/  ELECT P0, URZ, PT ;  /* 0x00000000003f782f */ /* 0x000fe20003800000 */
[----:B------:R-:W-:Y:S01]  /*04e0*/  NOP ;  /* 0x0000000000007918 */ /* 0x000fe20000000000 */
[----:B------:R-:W-:Y:S01]  /*04f0*/  ELECT P1, URZ, PT ;  /* 0x00000000003f782f */ /* 0x000fe20003820000 */
[----:B------:R-:W1:Y:S01]  /*0500*/  SHFL.IDX PT, R3, R0, RZ, 0x1f ;  /* 0x00001fff00037589 */ /* 0x000e6200000e0000 */
[----:B------:R-:W-:Y:S01]  /*0510*/  UMOV UR4, 0x20 ;  /* 0x0000002000047882 */ /* 0x000fe20000000000 */
[----:B------:R-:W-:Y:S01]  /*0520*/  UMOV UR11, 0x80 ;  /* 0x00000080000b7882 */ /* 0x000fe20000000000 */
[----:B------:R-:W-:Y:S01]  /*0530*/  NOP ;  /* 0x0000000000007918 */ /* 0x000fe20000000000 */
[C---:B------:R-:W-:Y:S01]  /*0540*/  VIADD R33, R8.reuse, 0xffffffff ;  /* 0xffffffff08217836 */ /* 0x040fe20000000000 */
[----:B------:R-:W2:Y:S01]  /*0550*/  SHFL.IDX PT, R5, R5, RZ, 0x1f ;  /* 0x00001fff05057589 */ /* 0x000ea200000e0000 */
[----:B------:R-:W-:Y:S01]  /*0560*/  ULDC.64 UR36, c[0x0][0x208] ;  /* 0x0000820000247ab9 */ /* 0x000fe20000000a00 */
[----:B------:R-:W-:-:S02]  /*0570*/  ISETP.NE.AND P2, PT, R8, RZ, PT ;  /* 0x000000ff0800720c */ /* 0x000fc40003f45270 */
[----:B------:R-:W-:Y:S02]  /*0580*/  ISETP.GE.U32.AND P3, PT, R33, 0x2, PT ;  /* 0x000000022100780c */ /* 0x000fe40003f66070 */
[----:B0-----:R-:W-:Y:S02]  /*0590*/  ISETP.NE.OR P0, PT, R6, RZ, !P0 ;  /* 0x000000ff0600720c */ /* 0x001fe40004705670 */
[----:B-1----:R-:W-:Y:S02]  /*05a0*/  ISETP.NE.OR P1, PT, R3, RZ, !P1 ;  /* 0x000000ff0300720c */ /* 0x002fe40004f25670 */
[----:B------:R-:W-:-:S04]  /*05b0*/  SHF.R.S32.HI R3, RZ, 0x1f, R2 ;  /* 0x0000001fff037819 */ /* 0x000fc80000011402 */
[----:B------:R-:W-:-:S05]  /*05c0*/  LEA.HI R3, R3, R2, RZ, 0x2 ;  /* 0x0000000203037211 */ /* 0x000fca00078f10ff */
[----:B------:R-:W-:Y:S01]  /*05d0*/  VOTEU.ALL UP0, P0 ;  /* 0x00000000003f7886 */ /* 0x000fe20000000000 */
[----:B------:R-:W-:Y:S01]  /*05e0*/  LOP3.LUT R3, R3, 0xfffffffc, RZ, 0xc0, !PT ;  /* 0xfffffffc03037812 */ /* 0x000fe200078ec0ff */
[----:B------:R-:W-:-:S03]  /*05f0*/  VOTEU.ALL UP1, P1 ;  /* 0x00000000003f7886 */ /* 0x000fc60000820000 */
[----:B------:R-:W0:Y:S01]  /*0600*/  @!UP0 S2UR UR7, SR_CgaCtaId ;  /* 0x00000000000789c3 */ /* 0x000e220000008800 */
[----:B------:R-:W-:Y:S01]  /*0610*/  @!UP0 UMOV UR6, 0x400 ;  /* 0x0000040000068882 */ /* 0x000fe20000000000 */
[----:B------:R-:W-:-:S04]  /*0620*/  @!UP0 UIADD3 UR4, -UR4, 0x100000, URZ ;  /* 0x0010000004048890 */ /* 0x000fc8000fffe13f */
[----:B------:R-:W-:Y:S02]  /*0630*/  @!UP0 USHF.L.U32 UR5, UR4, 0xb, URZ ;  /* 0x0000000b04058899 */ /* 0x000fe4000800063f */
[----:B------:R-:W-:Y:S01]  /*0640*/  @!UP0 USHF.L.U32 UR4, UR4, 0x1, URZ ;  /* 0x0000000104048899 */ /* 0x000fe2000800063f */
[----:B------:R-:W-:Y:S01]  /*0650*/  IMAD.IADD R0, R2, 0x1, -R3 ;  /* 0x0000000102007824 */ /* 0x000fe200078e0a03 */
[----:B------:R-:W-:Y:S01]  /*0660*/  @!UP1 UMOV UR9, 0x400 ;  /* 0x0000040000099882 */ /* 0x000fe20000000000 */
[----:B------:R-:W-:Y:S01]  /*0670*/  VOTEU.ALL UP2, P1 ;  /* 0x00000000003f7886 */ /* 0x000fe20000840000 */
[----:B------:R-:W-:Y:S01]  /*0680*/  VOTEU.ALL UP3, P1 ;  /* 0x00000000003f7886 */ /* 0x000fe20000860000 */
[----:B------:R-:W-:Y:S01]  /*0690*/  VOTEU.ALL UP4, P1 ;  /* 0x00000000003f7886 */ /* 0x000fe20000880000 */
[----:B------:R-:W1:Y:S01]  /*06a0*/  @!UP1 S2UR UR10, SR_CgaCtaId ;  /* 0x00000000000a99c3 */ /* 0x000e620000008800 */
[----:B------:R-:W-:Y:S01]  /*06b0*/  VOTEU.ALL UP5, P1 ;  /* 0x00000000003f7886 */ /* 0x000fe200008a0000 */
[----:B------:R-:W-:-:S04]  /*06c0*/  SHF.R.S32.HI R3, RZ, 0x1f, R4 ;  /* 0x0000001fff037819 */ /* 0x000fc80000011404 */
[----:B------:R-:W-:-:S04]  /*06d0*/  LEA.HI R3, R3, R4, RZ, 0x7 ;  /* 0x0000000403037211 */ /* 0x000fc800078f38ff */
[----:B------:R-:W-:-:S05]  /*06e0*/  LOP3.LUT R3, R3, 0xffffff80, RZ, 0xc0, !PT ;  /* 0xffffff8003037812 */ /* 0x000fca00078ec0ff */
[----:B------:R-:W-:Y:S01]  /*06f0*/  IMAD.IADD R3, R4, 0x1, -R3 ;  /* 0x0000000104037824 */ /* 0x000fe200078e0a03 */
[----:B0-----:R-:W-:Y:S02]  /*0700*/  @!UP0 ULEA UR8, UR7, UR6, 0x18 ;  /* 0x0000000607088291 */ /* 0x001fe4000f8ec03f */
[----:B------:R-:W-:-:S04]  /*0710*/  @!UP1 UIADD3 UR6, -UR11, 0x100000, URZ ;  /* 0x001000000b069890 */ /* 0x000fc8000fffe13f */
[----:B------:R-:W-:Y:S02]  /*0720*/  @!UP1 USHF.L.U32 UR7, UR6, 0xb, URZ ;  /* 0x0000000b06079899 */ /* 0x000fe4000800063f */
[----:B------:R-:W-:Y:S01]  /*0730*/  @!UP1 USHF.L.U32 UR6, UR6, 0x1, URZ ;  /* 0x0000000106069899 */ /* 0x000fe2000800063f */
[----:B------:R-:W-:Y:S01]  /*0740*/  VOTEU.ALL UP0, P0 ;  /* 0x00000000003f7886 */ /* 0x000fe20000000000 */
[----:B-1----:R-:W-:Y:S01]  /*0750*/  @!UP1 ULEA UR9, UR10, UR9, 0x18 ;  /* 0x000000090a099291 */ /* 0x002fe2000f8ec03f */
[----:B------:R-:W-:Y:S02]  /*0760*/  VOTEU.ALL UP1, P0 ;  /* 0x00000000003f7886 */ /* 0x000fe40000020000 */
[----:B------:R-:W-:Y:S01]  /*0770*/  ULDC.64 UR10, c[0x0][0x598] ;  /* 0x00016600000a7ab9 */ /* 0x000fe20000000a00 */
[----:B------:R-:W-:Y:S01]  /*0780*/  ISETP.NE.AND P0, PT, R0, 0x3, PT ;  /* 0x000000030000780c */ /* 0x000fe20003f05270 */
[----:B------:R-:W0:Y:S02]  /*0790*/  FENCE.VIEW.ASYNC.S ;  /* 0x00000000000073c6 */ /* 0x000e240000000000 */
[----:B0-----:R0:W1:Y:S01]  /*07a0*/  @!UP0 SYNCS.EXCH.64 URZ, [UR8+0x150], UR4 ;  /* 0x00015004083f85b2 */ /* 0x0010620008000100 */
[----:B------:R-:W-:-:S02]  /*07b0*/  ISETP.NE.U32.AND P1, PT, RZ, UR10, PT ;  /* 0x0000000aff007c0c */ /* 0x000fc4000bf25070 */
[----:B------:R-:W-:Y:S02]  /*07c0*/  ISETP.EQ.OR P0, PT, R0, RZ, !P0 ;  /* 0x000000ff0000720c */ /* 0x000fe40004702670 */
[----:B------:R-:W-:Y:S02]  /*07d0*/  ISETP.NE.AND.EX P1, PT, RZ, UR11, PT, P1 ;  /* 0x0000000bff007c0c */ /* 0x000fe4000bf25310 */
[----:B------:R-:W-:-:S04]  /*07e0*/  ISETP.EQ.AND P0, PT, R8, RZ, P0 ;  /* 0x000000ff0800720c */ /* 0x000fc80000702270 */
[----:B------:R-:W-:-:S04]  /*07f0*/  SEL R16, RZ, 0x1, !P0 ;  /* 0x00000001ff107807 */ /* 0x000fc80004000000 */
[----:B------:R-:W-:Y:S01]  /*0800*/  SEL R16, R16, 0x2, P3 ;  /* 0x0000000210107807 */ /* 0x000fe20001800000 */
[----:B------:R0:W1:Y:S01]  /*0810*/  @!UP1 SYNCS.EXCH.64 URZ, [UR8+0x158], UR4 ;  /* 0x00015804083f95b2 */ /* 0x0000620008000100 */
[----:B------:R-:W-:Y:S01]  /*0820*/  NOP ;  /* 0x0000000000007918 */ /* 0x000fe20000000000 */
[----:B------:R0:W1:Y:S01]  /*0830*/  @!UP2 SYNCS.EXCH.64 URZ, [UR9+0x130], UR6 ;  /* 0x00013006093fa5b2 */ /* 0x0000620008000100 */
[----:B------:R0:W1:Y:S01]  /*0840*/  @!UP3 SYNCS.EXCH.64 URZ, [UR9+0x138], UR6 ;  /* 0x00013806093fb5b2 */ /* 0x0000620008000100 */
[----:B------:R0:W1:Y:S01]  /*0850*/  @!UP4 SYNCS.EXCH.64 URZ, [UR9+0x140], UR6 ;  /* 0x00014006093fc5b2 */ /* 0x0000620008000100 */
[----:B------:R0:W1:Y:S01]  /*0860*/  @!UP5 SYNCS.EXCH.64 URZ, [UR9+0x148], UR6 ;  /* 0x00014806093fd5b2 */ /* 0x0000620008000100 */
[----:B------:R-:W-:Y:S01]  /*0870*/  NOP ;  /* 0x0000000000007918 */ /* 0x000fe20000000000 */
[----:B-1----:R-:W-:Y:S06]  /*0880*/  BAR.SYNC.DEFER_BLOCKING 0x0 ;  /* 0x0000000000007b1d */ /* 0x002fec0000010000 */
[----:B0-2---:R-:W-:Y:S05]  /*0890*/  @!P1 BRA `(.L_x_4) ;  /* 0x00000000001c9947 */ /* 0x005fea0003800000 */
[----:B------:R-:W0:Y:S02]  /*08a0*/  LDC.64 R6, c[0x0][0x598] ;  /* 0x00016600ff067b82 */ /* 0x000e240000000a00 */
[----:B0-----:R-:W2:Y:S02]  /*08b0*/  LDG.E.64 R6, desc[UR36][R6.64] ;  /* 0x0000002406067981 */ /* 0x001ea4000c1e1b00 */
[----:B--2---:R-:W-:-:S04]  /*08c0*/  ISETP.NE.U32.AND P0, PT, R6, RZ, PT ;  /* 0x000000ff0600720c */ /* 0x004fc80003f05070 */
[----:B------:R-:W-:-:S13]  /*08d0*/  ISETP.NE.AND.EX P0, PT, R7, RZ, PT, P0 ;  /* 0x000000ff0700720c */ /* 0x000fda0003f05300 */
[----:B------:R-:W-:Y:S05]  /*08e0*/  @!P0 BRA `(.L_x_4) ;  /* 0x0000000000088947 */ /* 0x000fea0003800000 */
[----:B------:R1:W5:Y:S01]  /*08f0*/  LD.E R88, desc[UR36][R6.64] ;  /* 0x0000002406587980 */ /* 0x000362000c101900 */
[----:B------:R-:W-:Y:S05]  /*0900*/  BRA `(.L_x_5) ;  /* 0x0000000000247947 */ /* 0x000fea0003800000 */
.L_x_4:
[----:B------:R-:W-:Y:S02]  /*0910*/  ULDC.64 UR4, c[0x0][0x588] ;  /* 0x0001620000047ab9 */ /* 0x000fe40000000a00 */
[----:B------:R-:W-:-:S04]  /*0920*/  ISETP.NE.U32.AND P0, PT, RZ, UR4, PT ;  /* 0x00000004ff007c0c */ /* 0x000fc8000bf05070 */
[----:B------:R-:W-:-:S13]  /*0930*/  ISETP.NE.AND.EX P0, PT, RZ, UR5, PT, P0 ;  /* 0x00000005ff007c0c */ /* 0x000fda000bf05300 */
[----:B------:R-:W-:Y:S05]  /*0940*/  @!P0 BRA `(.L_x_6) ;  /* 0x00000000000c8947 */ /* 0x000fea0003800000 */
[----:B------:R-:W0:Y:S02]  /*0950*/  LDC.64 R88, c[0x0][0x588] ;  /* 0x00016200ff587b82 */ /* 0x000e240000000a00 */
[----:B0-----:R0:W5:Y:S01]  /*0960*/  LDG.E R88, desc[UR36][R88.64] ;  /* 0x0000002458587981 */ /* 0x001162000c1e1900 */
[----:B------:R-:W-:Y:S05]  /*0970*/  BRA `(.L_x_5) ;  /* 0x0000000000087947 */ /* 0x000fea0003800000 */
.L_x_6:
[----:B------:R-:W-:Y:S02]  /*0980*/  ULDC UR4, c[0x0][0x580] ;  /* 0x0001600000047ab9 */ /* 0x000fe40000000800 */
[----:B------:R-:W-:-:S07]  /*0990*/  IMAD.U32 R88, RZ, RZ, UR4 ;  /* 0x00000004ff587e24 */ /* 0x000fce000f8e00ff */
.L_x_5:
[----:B------:R-:W-:Y:S02]  /*09a0*/  ULDC.64 UR4, c[0x0][0x5a0] ;  /* 0x0001680000047ab9 */ /* 0x000fe40000000a00 */
[----:B------:R-:W-:-:S04]  /*09b0*/  ISETP.NE.U32.AND P0, PT, RZ, UR4, PT ;  /* 0x00000004ff007c0c */ /* 0x000fc8000bf05070 */
[----:B------:R-:W-:-:S13]  /*09c0*/  ISETP.NE.AND.EX P0, PT, RZ, UR5, PT, P0 ;  /* 0x00000005ff007c0c */ /* 0x000fda000bf05300 */
[----:B------:R-:W-:Y:S05]  /*09d0*/  @!P0 BRA `(.L_x_7) ;  /* 0x00000000001c8947 */ /* 0x000fea0003800000 */
[----:B-1----:R-:W1:Y:S02]  /*09e0*/  LDC.64 R6, c[0x0][0x5a0] ;  /* 0x00016800ff067b82 */ /* 0x002e640000000a00 */
[----:B-1----:R-:W2:Y:S02]  /*09f0*/  LDG.E.64 R6, desc[UR36][R6.64] ;  /* 0x0000002406067981 */ /* 0x002ea4000c1e1b00 */
[----:B--2---:R-:W-:-:S04]  /*0a00*/  ISETP.NE.U32.AND P0, PT, R6, RZ, PT ;  /* 0x000000ff0600720c */ /* 0x004fc80003f05070 */
[----:B------:R-:W-:-:S13]  /*0a10*/  ISETP.NE.AND.EX P0, PT, R7, RZ, PT, P0 ;  /* 0x000000ff0700720c */ /* 0x000fda0003f05300 */
[----:B------:R-:W-:Y:S05]  /*0a20*/  @!P0 BRA `(.L_x_7) ;  /* 0x0000000000088947 */ /* 0x000fea0003800000 */
[----:B0-----:R2:W5:Y:S01]  /*0a30*/  LD.E R89, desc[UR36][R6.64] ;  /* 0x0000002406597980 */ /* 0x001562000c101900 */
[----:B------:R-:W-:Y:S05]  /*0a40*/  BRA `(.L_x_8) ;  /* 0x0000000000247947 */ /* 0x000fea0003800000 */
.L_x_7:
[----:B------:R-:W-:Y:S02]  /*0a50*/  ULDC.64 UR4, c[0x0][0x590] ;  /* 0x0001640000047ab9 */ /* 0x000fe40000000a00 */
[----:B------:R-:W-:-:S04]  /*0a60*/  ISETP.NE.U32.AND P0, PT, RZ, UR4, PT ;  /* 0x00000004ff007c0c */ /* 0x000fc8000bf05070 */
[----:B------:R-:W-:-:S13]  /*0a70*/  ISETP.NE.AND.EX P0, PT, RZ, UR5, PT, P0 ;  /* 0x00000005ff007c0c */ /* 0x000fda000bf05300 */
[----:B------:R-:W-:Y:S05]  /*0a80*/  @!P0 BRA `(.L_x_9) ;  /* 0x00000000000c8947 */ /* 0x000fea0003800000 */
[----:B-1----:R-:W0:Y:S02]  /*0a90*/  LDC.64 R6, c[0x0][0x590] ;  /* 0x00016400ff067b82 */ /* 0x002e240000000a00 */
[----:B0-----:R0:W5:Y:S01]  /*0aa0*/  LDG.E R89, desc[UR36][R6.64] ;  /* 0x0000002406597981 */ /* 0x001162000c1e1900 */
[----:B------:R-:W-:Y:S05]  /*0ab0*/  BRA `(.L_x_8) ;  /* 0x0000000000087947 */ /* 0x000fea0003800000 */
.L_x_9:
[----:B------:R-:W-:Y:S02]  /*0ac0*/  ULDC UR4, c[0x0][0x584] ;  /* 0x0001610000047ab9 */ /* 0x000fe40000000800 */
[----:B0-----:R-:W-:-:S07]  /*0ad0*/  IMAD.U32 R89, RZ, RZ, UR4 ;  /* 0x00000004ff597e24 */ /* 0x001fce000f8e00ff */
.L_x_8:
[----:B------:R-:W3:Y:S01]  /*0ae0*/  LDC R2, c[0x0][0x65c] ;  /* 0x00019700ff027b82 */ /* 0x000ee20000000800 */
[----:B------:R-:W4:Y:S01]  /*0af0*/  S2R R14, SR_CTAID.Y ;  /* 0x00000000000e7919 */ /* 0x000f220000002600 */
[----:B------:R-:W-:Y:S01]  /*0b00*/  ULDC UR6, c[0x0][0x28c] ;  /* 0x0000a30000067ab9 */ /* 0x000fe20000000800 */
[----:B------:R-:W-:Y:S01]  /*0b10*/  ISETP.NE.AND P0, PT, R8, 0x2, PT ;  /* 0x000000020800780c */ /* 0x000fe20003f05270 */
[----:B------:R-:W-:Y:S01]  /*0b20*/  UIADD3 UR6, UR6, 0x3f, URZ ;  /* 0x0000003f06067890 */ /* 0x000fe2000fffe03f */
[----:B012---:R-:W0:Y:S01]  /*0b30*/  S2R R6, SR_CTAID.X ;  /* 0x0000000000067919 */ /* 0x007e220000002500 */
[----:B------:R-:W-:Y:S01]  /*0b40*/  IMAD.MOV.U32 R7, RZ, RZ, RZ ;  /* 0x000000ffff077224 */ /* 0x000fe200078e00ff */
[----:B------:R-:W-:Y:S01]  /*0b50*/  UMOV UR38, URZ ;  /* 0x0000003f00267c82 */ /* 0x000fe20008000000 */
[----:B------:R-:W-:Y:S01]  /*0b60*/  USHF.R.S32.HI UR7, URZ, 0x1f, UR6 ;  /* 0x0000001f3f077899 */ /* 0x000fe20008011406 */
[----:B------:R-:W-:Y:S01]  /*0b70*/  UMOV UR39, URZ ;  /* 0x0000003f00277c82 */ /* 0x000fe20008000000 */
[----:B------:R-:W-:-:S02]  /*0b80*/  ULDC.64 UR8, c[0x0][0x650] ;  /* 0x0001940000087ab9 */ /* 0x000fc40000000a00 */
[----:B------:R-:W-:-:S04]  /*0b90*/  ULEA.HI UR7, UR7, UR6, URZ, 0x6 ;  /* 0x0000000607077291 */ /* 0x000fc8000f8f303f */
[----:B------:R-:W-:Y:S01]  /*0ba0*/  USHF.R.S32.HI UR40, URZ, 0x6, UR7 ;  /* 0x000000063f287899 */ /* 0x000fe20008011407 */
[----:B---3--:R-:W-:-:S13]  /*0bb0*/  ISETP.NE.AND P1, PT, R2, 0x1, PT ;  /* 0x000000010200780c */ /* 0x008fda0003f25270 */
[----:B------:R-:W0:Y:S01]  /*0bc0*/  @P1 LDC R19, c[0x0][0x10] ;  /* 0x00000400ff131b82 */ /* 0x000e220000000800 */
[----:B----4-:R-:W-:Y:S02]  /*0bd0*/  @P1 IMAD.MOV.U32 R8, RZ, RZ, R14 ;  /* 0x000000ffff081224 */ /* 0x010fe400078e000e */
[----:B------:R-:W-:Y:S02]  /*0be0*/  @P1 IMAD.MOV.U32 R9, RZ, RZ, RZ ;  /* 0x000000ffff091224 */ /* 0x000fe400078e00ff */
[----:B------:R-:W-:-:S03]  /*0bf0*/  @P1 IMAD.MOV.U32 R17, RZ, RZ, RZ ;  /* 0x000000ffff111224 */ /* 0x000fc600078e00ff */
[----:B------:R-:W1:Y:S01]  /*0c00*/  @!P1 LDC R11, c[0x0][0xc] ;  /* 0x00000300ff0b9b82 */ /* 0x000e620000000800 */
[----:B------:R-:W-:Y:S01]  /*0c10*/  ULDC UR4, c[0x0][0xc] ;  /* 0x0000030000047ab9 */ /* 0x000fe20000000800 */
[----:B------:R-:W-:Y:S02]  /*0c20*/  ULDC UR5, c[0x0][0x10] ;  /* 0x0000040000057ab9 */ /* 0x000fe40000000800 */
[----:B------:R-:W-:-:S04]  /*0c30*/  UIMAD.WIDE.U32 UR4, UR4, UR5, URZ ;  /* 0x00000005040472a5 */ /* 0x000fc8000f8e003f */
[----:B------:R-:W2:Y:S01]  /*0c40*/  LDC R2, c[0x0][0x14] ;  /* 0x00000500ff027b82 */ /* 0x000ea20000000800 */
[----:B0-----:R-:W-:-:S04]  /*0c50*/  @P1 IMAD.WIDE.U32 R18, R6, R19, R8 ;  /* 0x0000001306121225 */ /* 0x001fc800078e0008 */
[----:B------:R-:W-:Y:S02]  /*0c60*/  @P1 IMAD.IADD R17, R19, 0x1, R17 ;  /* 0x0000000113111824 */ /* 0x000fe400078e0211 */
[----:B-1----:R-:W-:-:S04]  /*0c70*/  @!P1 IMAD.WIDE.U32 R8, R11, R14, R6 ;  /* 0x0000000e0b089225 */ /* 0x002fc800078e0006 */
[----:B------:R-:W-:Y:S02]  /*0c80*/  @!P1 IMAD.MOV.U32 R18, RZ, RZ, R8 ;  /* 0x000000ffff129224 */ /* 0x000fe400078e0008 */
[----:B------:R-:W-:Y:S02]  /*0c90*/  @!P1 IMAD.MOV.U32 R17, RZ, RZ, R9 ;  /* 0x000000ffff119224 */ /* 0x000fe400078e0009 */
[----:B--2---:R-:W-:-:S04]  /*0ca0*/  IMAD.WIDE.U32 R12, R2, UR4, RZ ;  /* 0x00000004020c7c25 */ /* 0x004fc8000f8e00ff */
[----:B------:R-:W-:Y:S01]  /*0cb0*/  IMAD R23, R2, UR5, RZ ;  /* 0x0000000502177c24 */ /* 0x000fe2000f8e02ff */
[----:B------:R0:W-:Y:S03]  /*0cc0*/  STL.64 [R1], R12 ;  /* 0x0000000c01007387 */ /* 0x0001e60000100a00 */
[----:B------:R-:W-:Y:S01]  /*0cd0*/  IMAD.IADD R23, R13, 0x1, R23 ;  /* 0x000000010d177824 */ /* 0x000fe200078e0217 */
[----:B------:R-:W-:Y:S06]  /*0ce0*/  @P0 BRA `(.L_x_10) ;  /* 0x0000000000200947 */ /* 0x000fec0003800000 */
[----:B------:R-:W-:Y:S01]  /*0cf0*/  UISETP.GE.U32.AND UP0, UPT, UR40, 0x12, UPT ;  /* 0x000000122800788c */ /* 0x000fe2000bf06070 */
[----:B------:R-:W-:Y:S01]  /*0d00*/  IADD3 R18, P0, R18, R12, RZ ;  /* 0x0000000c12127210 */ /* 0x000fe20007f1e0ff */
[----:B------:R-:W-:Y:S01]  /*0d10*/  UIMAD.WIDE.U32 UR4, UR40, 0x38e38e39, URZ ;  /* 0x38e38e39280478a5 */ /* 0x000fe2000f8e003f */
[----:B------:R-:W-:-:S03]  /*0d20*/  UMOV UR39, URZ ;  /* 0x0000003f00277c82 */ /* 0x000fc60008000000 */
[----:B------:R-:W-:Y:S01]  /*0d30*/  USHF.R.U32.HI UR4, URZ, 0x2, UR5 ;  /* 0x000000023f047899 */ /* 0x000fe20008011605 */
[----:B------:R-:W-:-:S03]  /*0d40*/  IMAD.X R17, R23, 0x1, R17, P0 ;  /* 0x0000000117117824 */ /* 0x000fc600000e0611 */
[----:B------:R-:W-:Y:S02]  /*0d50*/  UIMAD UR38, UR4, -0x12, UR40 ;  /* 0xffffffee042678a4 */ /* 0x000fe4000f8e0228 */
[----:B------:R-:W-:-:S12]  /*0d60*/  @UP0 ULOP3.LUT UR39, UR4, 0x1, URZ, 0xc0, !UPT ;  /* 0x0000000104270892 */ /* 0x000fd8000f8ec03f */
.L_x_10:
[----:B------:R-:W-:Y:S01]  /*0d70*/  ISETP.GE.U32.AND P0, PT, R18, UR8, PT ;  /* 0x0000000812007c0c */ /* 0x000fe2000bf06070 */
[----:B------:R-:W-:Y:S01]  /*0d80*/  IMAD.MOV.U32 R19, RZ, RZ, -0x1 ;  /* 0xffffffffff137424 */ /* 0x000fe200078e00ff */
[----:B------:R-:W-:Y:S01]  /*0d90*/  PRMT R8, RZ, 0x7610, R8 ;  /* 0x00007610ff087816 */ /* 0x000fe20000000008 */
[----:B------:R-:W-:Y:S01]  /*0da0*/  IMAD.MOV.U32 R22, RZ, RZ, -0x1 ;  /* 0xffffffffff167424 */ /* 0x000fe200078e00ff */
[----:B------:R-:W-:Y:S01]  /*0db0*/  ISETP.GE.U32.AND.EX P0, PT, R17, UR9, PT, P0 ;  /* 0x0000000911007c0c */ /* 0x000fe2000bf06100 */
[----:B------:R-:W-:-:S12]  /*0dc0*/  IMAD.MOV.U32 R2, RZ, RZ, -0x1 ;  /* 0xffffffffff027424 */ /* 0x000fd800078e00ff */
[----:B------:R-:W-:Y:S05]  /*0dd0*/  @P0 BRA `(.L_x_11) ;  /* 0x00000004005c0947 */ /* 0x000fea0003800000 */
[----:B------:R-:W1:Y:S01]  /*0de0*/  LDC.64 R20, c[0x0][0x628] ;  /* 0x00018a00ff147b82 */ /* 0x000e620000000a00 */
[----:B------:R-:W-:Y:S02]  /*0df0*/  IMAD.MOV.U32 R8, RZ, RZ, R18 ;  /* 0x000000ffff087224 */ /* 0x000fe400078e0012 */
[----:B------:R-:W-:-:S05]  /*0e00*/  IMAD.MOV.U32 R9, RZ, RZ, R17 ;  /* 0x000000ffff097224 */ /* 0x000fca00078e0011 */
[----:B------:R-:W2:Y:S08]  /*0e10*/  LDC R2, c[0x0][0x630] ;  /* 0x00018c00ff027b82 */ /* 0x000eb00000000800 */
[----:B------:R-:W3:Y:S01]  /*0e20*/  LDC.64 R24, c[0x0][0x620] ;  /* 0x00018800ff187b82 */ /* 0x000ee20000000a00 */
[----:B-1----:R-:W-:-:S04]  /*0e30*/  ISETP.NE.U32.AND P0, PT, R20, RZ, PT ;  /* 0x000000ff1400720c */ /* 0x002fc80003f05070 */
[----:B------:R-:W-:-:S13]  /*0e40*/  ISETP.NE.AND.EX P0, PT, R21, RZ, PT, P0 ;  /* 0x000000ff1500720c */ /* 0x000fda0003f05300 */
[----:B--23--:R-:W-:Y:S05]  /*0e50*/  @!P0 BRA `(.L_x_12) ;  /* 0x0000000000288947 */ /* 0x00cfea0003800000 */
[----:B0-----:R-:W0:Y:S02]  /*0e60*/  LDC R13, c[0x0][0x634] ;  /* 0x00018d00ff0d7b82 */ /* 0x001e240000000800 */
[----:B0-----:R-:W-:-:S05]  /*0e70*/  IADD3 R13, P0, R18, R13, RZ ;  /* 0x0000000d120d7210 */ /* 0x001fca0007f1e0ff */
[----:B------:R-:W-:-:S04]  /*0e80*/  IMAD.X R15, RZ, RZ, R17, P0 ;  /* 0x000000ffff0f7224 */ /* 0x000fc800000e0611 */
[----:B------:R-:W-:-:S04]  /*0e90*/  IMAD.WIDE.U32 R8, R15, R20, RZ ;  /* 0x000000140f087225 */ /* 0x000fc800078e00ff */
[----:B------:R-:W-:-:S04]  /*0ea0*/  IMAD.WIDE.U32 R10, P0, R13, R21, R8 ;  /* 0x000000150d0a7225 */ /* 0x000fc80007800008 */
[----:B------:R-:W-:-:S04]  /*0eb0*/  IMAD.WIDE.U32 R8, R13, R20, RZ ;  /* 0x000000140d087225 */ /* 0x000fc800078e00ff */
[----:B------:R-:W-:Y:S01]  /*0ec0*/  IMAD.X R13, RZ, RZ, RZ, P0 ;  /* 0x000000ffff0d7224 */ /* 0x000fe200000e06ff */
[----:B------:R-:W-:Y:S01]  /*0ed0*/  IADD3 RZ, P0, R9, R10, RZ ;  /* 0x0000000a09ff7210 */ /* 0x000fe20007f1e0ff */
[----:B------:R-:W-:-:S04]  /*0ee0*/  IMAD.MOV.U32 R12, RZ, RZ, R11 ;  /* 0x000000ffff0c7224 */ /* 0x000fc800078e000b */
[----:B------:R-:W-:-:S08]  /*0ef0*/  IMAD.WIDE.U32.X R8, R15, R21, R12, P0 ;  /* 0x000000150f087225 */ /* 0x000fd000000e040c */
.L_x_12:
[-CC-:B------:R-:W-:Y:S01]  /*0f00*/  SHF.R.U64 R31, R8, R2.reuse, R9.reuse ;  /* 0x00000002081f7219 */ /* 0x180fe20000001209 */
[----:B0-----:R-:W0:Y:S01]  /*0f10*/  LDC R12, c[0x0][0x618] ;  /* 0x00018600ff0c7b82 */ /* 0x001e220000000800 */
[----:B------:R-:W-:Y:S01]  /*0f20*/  SHF.R.U32.HI R7, RZ, R2, R9 ;  /* 0x00000002ff077219 */ /* 0x000fe20000011609 */
[----:B------:R-:W-:Y:S01]  /*0f30*/  ULDC UR4, c[0x0][0x150] ;  /* 0x0000540000047ab9 */ /* 0x000fe20000000800 */
[----:B------:R-:W-:Y:S01]  /*0f40*/  IADD3 R11, P0, RZ, -R31, RZ ;  /* 0x8000001fff0b7210 */ /* 0x000fe20007f1e0ff */
[----:B------:R-:W-:Y:S01]  /*0f50*/  IMAD.MOV.U32 R19, RZ, RZ, R17 ;  /* 0x000000ffff137224 */ /* 0x000fe200078e0011 */
[----:B------:R-:W-:-:S03]  /*0f60*/  I2FP.F32.U32 R2, R6 ;  /* 0x0000000600027245 */ /* 0x000fc60000201000 */
[----:B------:R-:W1:Y:S01]  /*0f70*/  LDC.64 R26, c[0x0][0x640] ;  /* 0x00019000ff1a7b82 */ /* 0x000e620000000a00 */
[----:B------:R-:W-:Y:S02]  /*0f80*/  IMAD.X R13, RZ, RZ, ~R7, P0 ;  /* 0x000000ffff0d7224 */ /* 0x000fe400000e0e07 */
[----:B------:R-:W-:Y:S01]  /*0f90*/  FMUL R2, R2, UR4 ;  /* 0x0000000402027c20 */ /* 0x000fe20008400000 */
[----:B------:R-:W-:Y:S01]  /*0fa0*/  IMAD.WIDE.U32 R8, R11, R24, R18 ;  /* 0x000000180b087225 */ /* 0x000fe200078e0012 */
[----:B------:R-:W-:-:S03]  /*0fb0*/  ULDC UR4, c[0x0][0x154] ;  /* 0x0000550000047ab9 */ /* 0x000fc60000000800 */
[----:B------:R-:W-:Y:S01]  /*0fc0*/  IMAD R10, R13, R24, RZ ;  /* 0x000000180d0a7224 */ /* 0x000fe200078e02ff */
[----:B------:R-:W2:Y:S01]  /*0fd0*/  LDC R7, c[0x0][0x144] ;  /* 0x00005100ff077b82 */ /* 0x000ea20000000800 */
[----:B------:R-:W3:Y:S02]  /*0fe0*/  F2I.U32.TRUNC.NTZ R2, R2 ;  /* 0x0000000200027305 */ /* 0x000ee4000020f000 */
[----:B------:R-:W-:-:S04]  /*0ff0*/  IMAD R11, R11, R25, R10 ;  /* 0x000000190b0b7224 */ /* 0x000fc800078e020a */
[----:B------:R-:W-:Y:S01]  /*1000*/  IMAD.IADD R9, R9, 0x1, R11 ;  /* 0x0000000109097824 */ /* 0x000fe200078e020b */
[----:B------:R-:W4:Y:S01]  /*1010*/  LDC R22, c[0x0][0x608] ;  /* 0x00018200ff167b82 */ /* 0x000f220000000800 */
[----:B------:R-:W-:-:S03]  /*1020*/  IMAD.MOV.U32 R11, RZ, RZ, -0x1 ;  /* 0xffffffffff0b7424 */ /* 0x000fc600078e00ff */
[--C-:B0-----:R-:W-:Y:S02]  /*1030*/  SHF.R.U64 R20, R8, R12, R9.reuse ;  /* 0x0000000c08147219 */ /* 0x101fe40000001209 */
[----:B------:R-:W-:Y:S02]  /*1040*/  I2FP.F32.U32 R8, R14 ;  /* 0x0000000e00087245 */ /* 0x000fe40000201000 */
[----:B------:R-:W0:Y:S01]  /*1050*/  LDC R24, c[0x0][0x658] ;  /* 0x00019600ff187b82 */ /* 0x000e220000000800 */
[----:B-1----:R-:W-:Y:S01]  /*1060*/  ISETP.NE.U32.AND P0, PT, R26, RZ, PT ;  /* 0x000000ff1a00720c */ /* 0x002fe20003f05070 */
[----:B---3--:R-:W-:Y:S02]  /*1070*/  IMAD.MOV R10, RZ, RZ, -R2 ;  /* 0x000000ffff0a7224 */ /* 0x008fe400078e0a02 */
[----:B------:R-:W-:Y:S01]  /*1080*/  FMUL R8, R8, UR4 ;  /* 0x0000000408087c20 */ /* 0x000fe20008400000 */
[----:B------:R-:W-:Y:S02]  /*1090*/  SHF.R.U32.HI R9, RZ, R12, R9 ;  /* 0x0000000cff097219 */ /* 0x000fe40000011609 */
[----:B------:R-:W-:Y:S01]  /*10a0*/  ISETP.NE.AND.EX P0, PT, R27, RZ, PT, P0 ;  /* 0x000000ff1b00720c */ /* 0x000fe20003f05300 */
[----:B------:R1:W3:Y:S01]  /*10b0*/  F2I.U32.TRUNC.NTZ R15, R8 ;  /* 0x00000008000f7305 */ /* 0x0002e2000020f000 */
[----:B------:R-:W1:Y:S01]  /*10c0*/  LDC R19, c[0x0][0x148] ;  /* 0x00005200ff137b82 */ /* 0x000e620000000800 */
[----:B--2---:R-:W-:-:S07]  /*10d0*/  IMAD R2, R7, R10, R6 ;  /* 0x0000000a07027224 */ /* 0x004fce00078e0206 */
[----:B------:R-:W2:Y:S01]  /*10e0*/  LDC R25, c[0x0][0x600] ;  /* 0x00018000ff197b82 */ /* 0x000ea20000000800 */
[-CC-:B----4-:R-:W-:Y:S02]  /*10f0*/  SHF.R.U64 R32, R20, R22.reuse, R9.reuse ;  /* 0x0000001614207219 */ /* 0x190fe40000001209 */
[----:B------:R-:W-:Y:S01]  /*1100*/  SHF.R.U32.HI R7, RZ, R22, R9 ;  /* 0x00000016ff077219 */ /* 0x000fe20000011609 */
[----:B------:R-:W-:-:S04]  /*1110*/  IMAD.MOV.U32 R9, RZ, RZ, 0x1 ;  /* 0x00000001ff097424 */ /* 0x000fc800078e00ff */
[----:B------:R-:W4:Y:S01]  /*1120*/  LDC R28, c[0x0][0x648] ;  /* 0x00019200ff1c7b82 */ /* 0x000f220000000800 */
[-C--:B0-----:R-:W-:Y:S02]  /*1130*/  SHF.L.U32 R6, R11, R24.reuse, RZ ;  /* 0x000000180b067219 */ /* 0x081fe400000006ff */
[--C-:B------:R-:W-:Y:S02]  /*1140*/  SHF.R.U64 R22, R32, R24, R7.reuse ;  /* 0x0000001820167219 */ /* 0x100fe40000001207 */
[----:B------:R-:W-:Y:S02]  /*1150*/  LOP3.LUT R13, RZ, R6, RZ, 0x33, !PT ;  /* 0x00000006ff0d7212 */ /* 0x000fe400078e33ff */
[-C--:B------:R-:W-:Y:S01]  /*1160*/  SHF.R.U32.HI R7, RZ, R24.reuse, R7 ;  /* 0x00000018ff077219 */ /* 0x080fe20000011607 */
[----:B------:R-:W0:Y:S01]  /*1170*/  LDC R29, c[0x0][0x638] ;  /* 0x00018e00ff1d7b82 */ /* 0x000e220000000800 */
[----:B------:R-:W-:Y:S01]  /*1180*/  SHF.L.U32 R12, R9, R24, RZ ;  /* 0x00000018090c7219 */ /* 0x000fe200000006ff */
[----:B------:R-:W-:-:S06]  /*1190*/  IMAD.MOV.U32 R6, RZ, RZ, R22 ;  /* 0x000000ffff067224 */ /* 0x000fcc00078e0016 */
[----:B------:R-:W0:Y:S01]  /*11a0*/  LDC R30, c[0x0][0x610] ;  /* 0x00018400ff1e7b82 */ /* 0x000e220000000800 */
[----:B-1-3--:R-:W-:Y:S05]  /*11b0*/  @!P0 BRA `(.L_x_13) ;  /* 0x0000000000288947 */ /* 0x00afea0003800000 */
[----:B------:R-:W1:Y:S02]  /*11c0*/  LDC R11, c[0x0][0x64c] ;  /* 0x00019300ff0b7b82 */ /* 0x000e640000000800 */
[----:B-1----:R-:W-:-:S05]  /*11d0*/  IADD3 R11, P0, R22, R11, RZ ;  /* 0x0000000b160b7210 */ /* 0x002fca0007f1e0ff */
        /* <DEDUP_REMOVED lines=8> */
.L_x_13:
[----:B----4-:R-:W-:Y:S01]  /*1260*/  SHF.R.U64 R6, R6, R28, R7 ;  /* 0x0000001c06067219 */ /* 0x010fe20000001207 */
[----:B--2---:R-:W-:Y:S01]  /*1270*/  VIADD R7, R25, 0xffffffff ;  /* 0xffffffff19077836 */ /* 0x004fe20000000000 */
[----:B------:R-:W-:Y:S01]  /*1280*/  LOP3.LUT R13, R32, R13, RZ, 0xc0, !PT ;  /* 0x0000000d200d7212 */ /* 0x000fe200078ec0ff */
[----:B------:R-:W-:Y:S02]  /*1290*/  IMAD.MOV R15, RZ, RZ, -R15 ;  /* 0x000000ffff0f7224 */ /* 0x000fe400078e0a0f */
[----:B------:R-:W-:Y:S01]  /*12a0*/  IMAD.MOV R8, RZ, RZ, -R6 ;  /* 0x000000ffff087224 */ /* 0x000fe200078e0a06 */
[----:B------:R-:W-:Y:S01]  /*12b0*/  LOP3.LUT R7, R20, R7, RZ, 0xc0, !PT ;  /* 0x0000000714077212 */ /* 0x000fe200078ec0ff */
[----:B------:R-:W-:Y:S02]  /*12c0*/  IMAD R13, R12, R6, R13 ;  /* 0x000000060c0d7224 */ /* 0x000fe400078e020d */
[----:B------:R-:W-:Y:S02]  /*12d0*/  @P1 IMAD R2, R19, R15, R14 ;  /* 0x0000000f13021224 */ /* 0x000fe400078e020e */
[----:B0-----:R-:W-:-:S02]  /*12e0*/  IMAD R6, R8, R29, R22 ;  /* 0x0000001d08067224 */ /* 0x001fc400078e0216 */
[----:B------:R-:W-:Y:S02]  /*12f0*/  IMAD R2, R13, R30, R2 ;  /* 0x0000001e0d027224 */ /* 0x000fe400078e0202 */
[----:B------:R-:W-:Y:S02]  /*1300*/  IMAD R19, R6, R25, R7 ;  /* 0x0000001906137224 */ /* 0x000fe400078e0207 */
[----:B------:R-:W-:-:S03]  /*1310*/  IMAD.MOV.U32 R8, RZ, RZ, 0x1 ;  /* 0x00000001ff087424 */ /* 0x000fc600078e00ff */
[----:B------:R-:W-:Y:S02]  /*1320*/  SEL R22, R19, R2, !P1 ;  /* 0x0000000213167207 */ /* 0x000fe40004800000 */
[----:B------:R-:W-:Y:S01]  /*1330*/  SEL R19, R2, R19, !P1 ;  /* 0x0000001302137207 */ /* 0x000fe20004800000 */
[----:B------:R-:W-:-:S07]  /*1340*/  IMAD.MOV.U32 R2, RZ, RZ, R31 ;  /* 0x000000ffff027224 */ /* 0x000fce00078e001f */
.L_x_11:
[----:B------:R-:W-:Y:S05]  /*1350*/  @!P2 BRA `(.L_x_14) ;  /* 0x000000440090a947 */ /* 0x000fea0003800000 */
[----:B------:R-:W-:-:S13]  /*1360*/  ISETP.GT.U32.AND P0, PT, R33, 0x1, PT ;  /* 0x000000012100780c */ /* 0x000fda0003f04070 */
[----:B------:R-:W-:Y:S05]  /*1370*/  @P0 EXIT ;  /* 0x000000000000094d */ /* 0x000fea0003800000 */
.L_x_15:
[----:B------:R-:W-:-:S08]  /*1380*/  NOP ;  /* 0x0000000000007918 */ /* 0x000fd00000000000 */
[----:B------:R-:W1:Y:S02]  /*1390*/  USETMAXREG.TRY_ALLOC.CTAPOOL UP0, 0xe8 ;  /* 0x000000e8000079c8 */ /* 0x000e640008000600 */
[----:B-1----:R-:W-:-:S13]  /*13a0*/  PLOP3.LUT P0, PT, PT, PT, UP0, 0x80, 0x0 ;  /* 0x000000000000781c */ /* 0x002fda0003f0f008 */
[----:B------:R-:W-:Y:S05]  /*13b0*/  @!P0 BRA `(.L_x_15) ;  /* 0xfffffffc00f08947 */ /* 0x000fea000383ffff */
[----:B------:R-:W-:-:S13]  /*13c0*/  LOP3.LUT P0, RZ, R8, 0xff, RZ, 0xc0, !PT ;  /* 0x000000ff08ff7812 */ /* 0x000fda000780c0ff */
[----:B------:R-:W-:Y:S05]  /*13d0*/  @!P0 EXIT ;  /* 0x000000000000894d */ /* 0x000fea0003800000 */
[----:B------:R-:W1:Y:S01]  /*13e0*/  S2UR UR4, SR_CgaCtaId ;  /* 0x00000000000479c3 */ /* 0x000e620000008800 */
[----:B------:R-:W-:Y:S01]  /*13f0*/  VIADD R6, R5, 0xffffffff ;  /* 0xffffffff05067836 */ /* 0x000fe20000000000 */
[----:B------:R-:W-:Y:S01]  /*1400*/  SHF.R.S32.HI R0, RZ, 0x1f, R3 ;  /* 0x0000001fff007819 */ /* 0x000fe20000011403 */
[----:B------:R-:W-:Y:S01]  /*1410*/  UMOV UR41, 0x400 ;  /* 0x0000040000297882 */ /* 0x000fe20000000000 */
[----:B------:R-:W-:Y:S02]  /*1420*/  UISETP.LT.AND UP0, UPT, UR40, 0x1, UPT ;  /* 0x000000012800788c */ /* 0x000fe4000bf01270 */
[----:B------:R-:W-:Y:S01]  /*1430*/  R2UR UR42, R6 ;  /* 0x00000000062a72ca */ /* 0x000fe200000e0000 */
[----:B------:R-:W-:Y:S01]  /*1440*/  ULDC UR6, c[0x0][0x284] ;  /* 0x0000a10000067ab9 */ /* 0x000fe20000000800 */
[CC--:B------:R-:W-:Y:S01]  /*1450*/  LEA.HI R4, R0.reuse, R3.reuse, RZ, 0x2 ;  /* 0x0000000300047211 */ /* 0x0c0fe200078f10ff */
[----:B------:R-:W-:Y:S01]  /*1460*/  USEL UR43, UR40, 0x1, UP0 ;  /* 0x00000001282b7887 */ /* 0x000fe20008000000 */
[----:B------:R-:W-:Y:S01]  /*1470*/  LEA.HI R0, R0, R3, RZ, 0x5 ;  /* 0x0000000300007211 */ /* 0x000fe200078f28ff */
[----:B------:R-:W-:Y:S01]  /*1480*/  USHF.L.U32 UR46, UR40, 0x1, URZ ;  /* 0x00000001282e7899 */ /* 0x000fe2000800063f */
[--C-:B------:R-:W-:Y:S01]  /*1490*/  SHF.R.S32.HI R90, RZ, 0x2, R4.reuse ;  /* 0x00000002ff5a7819 */ /* 0x100fe20000011404 */
[----:B------:R-:W-:Y:S01]  /*14a0*/  UIADD3 UR43, -UR43, UR40, URZ ;  /* 0x000000282b2b7290 */ /* 0x000fe2000fffe13f */
[----:B------:R-:W-:-:S02]  /*14b0*/  SHF.R.S32.HI R5, RZ, 0x1f, R4 ;  /* 0x0000001fff057819 */ /* 0x000fc40000011404 */
[----:B------:R-:W-:Y:S02]  /*14c0*/  LOP3.LUT R92, R4, 0xfffffffc, RZ, 0xc0, !PT ;  /* 0xfffffffc045c7812 */ /* 0x000fe400078ec0ff */
[----:B------:R-:W-:Y:S01]  /*14d0*/  LEA.HI R5, R5, R90, RZ, 0x3 ;  /* 0x0000005a05057211 */ /* 0x000fe200078f18ff */
[----:B------:R-:W-:Y:S01]  /*14e0*/  USHF.L.U32 UR42, UR42, 0x3, URZ ;  /* 0x000000032a2a7899 */ /* 0x000fe2000800063f */
[----:B------:R-:W-:Y:S01]  /*14f0*/  ISETP.NE.AND P0, PT, R6, RZ, PT ;  /* 0x000000ff0600720c */ /* 0x000fe20003f05270 */
[----:B------:R-:W-:Y:S01]  /*1500*/  IMAD.IADD R92, R3, 0x1, -R92 ;  /* 0x00000001035c7824 */ /* 0x000fe200078e0a5c */
[----:B------:R-:W-:Y:S01]  /*1510*/  LOP3.LUT R5, R5, 0xfffffff8, RZ, 0xc0, !PT ;  /* 0xfffffff805057812 */ /* 0x000fe200078ec0ff */
[----:B-1----:R-:W-:Y:S02]  /*1520*/  ULEA UR41, UR4, UR41, 0x18 ;  /* 0x0000002904297291 */ /* 0x002fe4000f8ec03f */
[----:B------:R-:W-:Y:S01]  /*1530*/  IMAD.U32 R94, RZ, RZ, UR42 ;  /* 0x0000002aff5e7e24 */ /* 0x000fe2000f8e00ff */
[----:B------:R-:W-:Y:S01]  /*1540*/  SEL R99, RZ, 0x1, P0 ;  /* 0x00000001ff637807 */ /* 0x000fe20000000000 */
[----:B------:R-:W-:Y:S01]  /*1550*/  IMAD.IADD R90, R90, 0x1, -R5 ;  /* 0x000000015a5a7824 */ /* 0x000fe200078e0a05 */
[----:B------:R-:W-:Y:S01]  /*1560*/  UIADD3 UR47, UR41, 0x130, URZ ;  /* 0x00000130292f7890 */ /* 0x000fe2000fffe03f */
[----:B------:R-:W-:Y:S01]  /*1570*/  SHF.R.S32.HI R5, RZ, 0x5, R0 ;  /* 0x00000005ff057819 */ /* 0x000fe20000011400 */
[----:B------:R-:W-:Y:S01]  /*1580*/  UIADD3 UR4, UR41, 0x200, URZ ;  /* 0x0000020029047890 */ /* 0x000fe2000fffe03f */
[C---:B------:R-:W-:Y:S01]  /*1590*/  LOP3.LUT R96, R94.reuse, 0x8, RZ, 0xc0, !PT ;  /* 0x000000085e607812 */ /* 0x040fe200078ec0ff */
[----:B------:R-:W-:Y:S01]  /*15a0*/  UIADD3 UR5, UR41, 0x12200, URZ ;  /* 0x0001220029057890 */ /* 0x000fe2000fffe03f */
[--C-:B------:R-:W-:Y:S01]  /*15b0*/  SHF.R.S32.HI R91, RZ, 0x1f, R90.reuse ;  /* 0x0000001fff5b7819 */ /* 0x100fe2000001145a */
[----:B------:R-:W-:Y:S01]  /*15c0*/  USHF.R.U32.HI UR4, URZ, 0x4, UR4 ;  /* 0x000000043f047899 */ /* 0x000fe20008011604 */
[C-C-:B------:R-:W-:Y:S01]  /*15d0*/  IMAD R97, R5.reuse, -0x10, -R90.reuse ;  /* 0xfffffff005617824 */ /* 0x140fe200078e0a5a */
[----:B------:R-:W-:Y:S01]  /*15e0*/  USHF.R.U32.HI UR5, URZ, 0x4, UR5 ;  /* 0x000000043f057899 */ /* 0x000fe20008011605 */
[----:B------:R-:W-:Y:S01]  /*15f0*/  IMAD.U32 R93, RZ, RZ, UR47 ;  /* 0x0000002fff5d7e24 */ /* 0x000fe2000f8e00ff */
[----:B------:R-:W-:Y:S01]  /*1600*/  ULOP3.LUT UR4, UR4, 0x3fff, URZ, 0xc0, !UPT ;  /* 0x00003fff04047892 */ /* 0x000fe2000f8ec03f */
[----:B------:R-:W-:Y:S01]  /*1610*/  IMAD.WIDE R90, R5, 0x10, R90 ;  /* 0x00000010055a7825 */ /* 0x000fe200078e025a */
[----:B------:R-:W-:Y:S01]  /*1620*/  ULOP3.LUT UR5, UR5, 0x3fff, URZ, 0xc0, !UPT ;  /* 0x00003fff05057892 */ /* 0x000fe2000f8ec03f */
[----:B------:R-:W-:Y:S01]  /*1630*/  LOP3.LUT R94, R94, 0x8, RZ, 0xc, !PT ;  /* 0x000000085e5e7812 */ /* 0x000fe200078e0cff */
[----:B------:R-:W-:Y:S01]  /*1640*/  ULOP3.LUT UR44, UR4, 0x10000, URZ, 0xfc, !UPT ;  /* 0x00010000042c7892 */ /* 0x000fe2000f8efc3f */
[----:B------:R-:W-:Y:S01]  /*1650*/  VIADD R95, R93, UR42 ;  /* 0x0000002a5d5f7c36 */ /* 0x000fe20008000000 */
[----:B------:R-:W-:Y:S01]  /*1660*/  LOP3.LUT R96, R96, 0x18, RZ, 0x3c, !PT ;  /* 0x0000001860607812 */ /* 0x000fe200078e3cff */
[----:B------:R-:W-:Y:S01]  /*1670*/  VIADD R97, R97, UR6 ;  /* 0x0000000661617c36 */ /* 0x000fe20008000000 */
[----:B------:R-:W-:-:S12]  /*1680*/  ULOP3.LUT UR45, UR5, 0x10000, URZ, 0xfc, !UPT ;  /* 0x00010000052d7892 */ /* 0x000fd8000f8efc3f */
.L_x_167:
[----:B------:R-:W-:Y:S01]  /*1690*/  SHF.L.U32 R0, R99, 0x1f, RZ ;  /* 0x0000001f63007819 */ /* 0x000fe200000006ff */
[----:B------:R-:W-:Y:S02]  /*16a0*/  ULDC UR4, c[0x0][0x28c] ;  /* 0x0000a30000047ab9 */ /* 0x000fe40000000800 */
[----:B------:R-:W-:Y:S01]  /*16b0*/  ISETP.LT.AND P1, PT, RZ, UR4, PT ;  /* 0x00000004ff007c0c */ /* 0x000fe2000bf21270 */
[----:B-1----:R-:W1:Y:S02]  /*16c0*/  SYNCS.PHASECHK.TRANS64.TRYWAIT P0, [R93+UR42], R0 ;  /* 0x000000005d0075a7 */ /* 0x002e64000800016a */
[----:B-1-34-:R-:W-:Y:S10]  /*16d0*/  @!P0 BRA `(.L_x_16) ;  /* 0x0000005800a08947 */ /* 0x01aff40003800000 */
.L_x_203:
[----:B------:R-:W-:Y:S05]  /*16e0*/  @P1 BRA `(.L_x_17) ;  /* 0x0000000000401947 */ /* 0x000fea0003800000 */
[----:B-1----:R-:W-:Y:S01]  /*16f0*/  MOV R0, 0x0 ;  /* 0x0000000000007802 */ /* 0x002fe20000000f00 */
[----:B------:R-:W-:Y:S01]  /*1700*/  ULDC.64 UR4, c[0x4][0x68] ;  /* 0x01001a0000047ab9 */ /* 0x000fe20000000a00 */
[----:B------:R-:W-:Y:S01]  /*1710*/  ULDC.64 UR6, c[0x4][0x8] ;  /* 0x0100020000067ab9 */ /* 0x000fe20000000a00 */
[----:B------:R-:W-:Y:S01]  /*1720*/  IMAD.U32 R4, RZ, RZ, UR4 ;  /* 0x00000004ff047e24 */ /* 0x000fe2000f8e00ff */
[----:B------:R1:W2:Y:S01]  /*1730*/  LDC.64 R14, c[0x4][R0] ;  /* 0x01000000000e7b82 */ /* 0x0002a20000000a00 */
[----:B------:R-:W-:Y:S01]  /*1740*/  IMAD.U32 R5, RZ, RZ, UR5 ;  /* 0x00000005ff057e24 */ /* 0x000fe2000f8e00ff */
[----:B------:R-:W-:Y:S01]  /*1750*/  ULDC.64 UR4, c[0x4][0x70] ;  /* 0x01001c0000047ab9 */ /* 0x000fe20000000a00 */
[----:B------:R-:W-:Y:S02]  /*1760*/  IMAD.U32 R10, RZ, RZ, UR6 ;  /* 0x00000006ff0a7e24 */ /* 0x000fe4000f8e00ff */
[----:B------:R-:W-:Y:S02]  /*1770*/  IMAD.U32 R6, RZ, RZ, UR4 ;  /* 0x00000004ff067e24 */ /* 0x000fe4000f8e00ff */
[----:B------:R-:W-:-:S02]  /*1780*/  IMAD.U32 R7, RZ, RZ, UR5 ;  /* 0x00000005ff077e24 */ /* 0x000fc4000f8e00ff */
[----:B------:R-:W-:Y:S02]  /*1790*/  IMAD.U32 R11, RZ, RZ, UR7 ;  /* 0x00000007ff0b7e24 */ /* 0x000fe4000f8e00ff */
[----:B------:R-:W-:Y:S02]  /*17a0*/  IMAD.MOV.U32 R8, RZ, RZ, 0x1e1 ;  /* 0x000001e1ff087424 */ /* 0x000fe400078e00ff */
[----:B0-----:R-:W-:Y:S02]  /*17b0*/  IMAD.MOV.U32 R12, RZ, RZ, 0x1 ;  /* 0x00000001ff0c7424 */ /* 0x001fe400078e00ff */
[----:B-1----:R-:W-:-:S07]  /*17c0*/  IMAD.MOV.U32 R13, RZ, RZ, RZ ;  /* 0x000000ffff0d7224 */ /* 0x002fce00078e00ff */
[----:B------:R-:W-:-:S07]  /*17d0*/  LEPC R20, `(.L_x_17) ;  /* 0x000000001014794e */ /* 0x000fce0000000000 */
[----:B--2--5:R-:W-:Y:S05]  /*17e0*/  CALL.ABS.NOINC R14 ;  /* 0x000000000e007343 */ /* 0x024fea0003c00000 */
.L_x_17:
[----:B-1----:R-:W-:-:S04]  /*17f0*/  LOP3.LUT R0, R16, 0x1, RZ, 0xfc, !PT ;  /* 0x0000000110007812 */ /* 0x002fc800078efcff */
[----:B------:R-:W-:-:S13]  /*1800*/  ISETP.NE.AND P0, PT, R0, 0x3, PT ;  /* 0x000000030000780c */ /* 0x000fda0003f05270 */
[----:B------:R-:W-:Y:S05]  /*1810*/  @!P0 BRA `(.L_x_18) ;  /* 0x0000000000048947 */ /* 0x000fea0003800000 */
[----:B------:R-:W-:Y:S01]  /*1820*/  BPT.TRAP 0x1 ;  /* 0x000000040000795c */ /* 0x000fe20000300000 */
.L_x_18:
[----:B------:R-:W-:Y:S02]  /*1830*/  IMAD.U32 R3, RZ, RZ, UR38 ;  /* 0x00000026ff037e24 */ /* 0x000fe4000f8e00ff */
[----:B------:R-:W-:-:S03]  /*1840*/  IMAD.U32 R0, RZ, RZ, UR39 ;  /* 0x00000027ff007e24 */ /* 0x000fc6000f8e00ff */
[----:B------:R-:W-:Y:S02]  /*1850*/  LEA R3, R3, UR41, 0x3 ;  /* 0x0000002903037c11 */ /* 0x000fe4000f8e18ff */
[----:B------:R-:W-:-:S04]  /*1860*/  SHF.L.U32 R0, R0, 0x1f, RZ ;  /* 0x0000001f00007819 */ /* 0x000fc800000006ff */
[----:B------:R1:W2:Y:S01]  /*1870*/  SYNCS.PHASECHK.TRANS64.TRYWAIT P1, [R3+URZ], R0 ;  /* 0x00000000030075a7 */ /* 0x0002a2000802017f */
[----:B------:R-:W-:Y:S05]  /*1880*/  @!P0 BRA `(.L_x_19) ;  /* 0x0000000000048947 */ /* 0x000fea0003800000 */
[----:B------:R-:W-:Y:S01]  /*1890*/  BPT.TRAP 0x1 ;  /* 0x000000040000795c */ /* 0x000fe20000300000 */
.L_x_19:
[----:B--2---:R-:W-:Y:S05]  /*18a0*/  @P1 BRA `(.L_x_20) ;  /* 0x0000000000081947 */ /* 0x004fea0003800000 */
[----:B------:R-:W2:Y:S02]  /*18b0*/  SYNCS.PHASECHK.TRANS64.TRYWAIT P1, [R3+URZ], R0 ;  /* 0x00000000030075a7 */ /* 0x000ea4000802017f */
[----:B--2---:R-:W-:Y:S05]  /*18c0*/  @!P1 BRA `(.L_x_21) ;  /* 0x0000005800389947 */ /* 0x004fea0003800000 */
.L_x_20:
[----:B------:R-:W-:Y:S05]  /*18d0*/  WARPSYNC.ALL ;  /* 0x0000000000007948 */ /* 0x000fea0003800000 */
[----:B------:R-:W-:Y:S01]  /*18e0*/  ULEA UR4, UR38, UR44, 0x8 ;  /* 0x0000002c26047291 */ /* 0x000fe2000f8e403f */
[----:B------:R-:W-:Y:S01]  /*18f0*/  WARPGROUP.ARRIVE ;  /* 0x00000000000079c5 */ /* 0x000fe20000000000 */
[----:B------:R-:W-:Y:S01]  /*1900*/  ULEA UR6, UR38, UR45, 0x9 ;  /* 0x0000002d26067291 */ /* 0x000fe2000f8e483f */
[----:B-12---:R-:W-:Y:S01]  /*1910*/  IMAD.U32 R0, RZ, RZ, UR43 ;  /* 0x0000002bff007e24 */ /* 0x006fe2000f8e00ff */
[----:B------:R-:W-:Y:S01]  /*1920*/  UMOV UR5, 0x80000020 ;  /* 0x8000002000057882 */ /* 0x000fe20000000000 */
[----:B------:R-:W-:-:S03]  /*1930*/  UMOV UR7, 0x80000020 ;  /* 0x8000002000077882 */ /* 0x000fc60000000000 */
[----:B------:R-:W-:-:S03]  /*1940*/  ISETP.GE.AND P1, PT, R0, 0x1, PT ;  /* 0x000000010000780c */ /* 0x000fc60003f26270 */
[----:B------:R-:W-:Y:S01]  /*1950*/  IGMMA.64x128x32.S8.S8 R24, gdesc[UR4], RZ, !UPT, gsb0 ;  /* 0x03600000041879f1 */ /* 0x000fe2000c0410ff */
[----:B------:R-:W-:Y:S02]  /*1960*/  UIADD3 UR4, UR4, 0x2, URZ ;  /* 0x0000000204047890 */ /* 0x000fe4000fffe03f */
[----:B------:R-:W-:Y:S01]  /*1970*/  UIADD3 UR6, UR6, 0x2, URZ ;  /* 0x0000000206067890 */ /* 0x000fe2000fffe03f */
[----:B------:R-:W-:Y:S01]  /*1980*/  UMOV UR5, 0x80000020 ;  /* 0x8000002000057882 */ /* 0x000fe20000000000 */
[----:B------:R-:W-:Y:S01]  /*1990*/  UMOV UR7, 0x80000020 ;  /* 0x8000002000077882 */ /* 0x000fe20000000000 */
[----:B------:R-:W-:Y:S02]  /*19a0*/  WARPGROUP.DEPBAR.LE gsb0, 0x0 ;  /* 0x00008000000079c5 */ /* 0x000fe40000010000 */
[----:B------:R-:W-:-:S06]  /*19b0*/  WARPGROUP.ARRIVE ;  /* 0x00000000000079c5 */ /* 0x000fcc0000000000 */
[----:B------:R-:W-:Y:S03]  /*19c0*/  IGMMA.64x128x32.S8.S8 R24, gdesc[UR4], R24, gsb0 ;  /* 0x03600000041879f1 */ /* 0x000fe60008041018 */
[----:B------:R-:W-:Y:S02]  /*19d0*/  WARPGROUP.DEPBAR.LE gsb0, 0x0 ;  /* 0x00008000000079c5 */ /* 0x000fe40000010000 */
[----:B------:R-:W-:Y:S05]  /*19e0*/  @!P1 BRA `(.L_x_22) ;  /* 0x0000000000d09947 */ /* 0x000fea0003800000 */
[----:B------:R-:W-:Y:S01]  /*19f0*/  UIADD3 UR4, UR38, 0x1, URZ ;  /* 0x0000000126047890 */ /* 0x000fe2000fffe03f */
[----:B------:R-:W-:Y:S01]  /*1a00*/  IMAD.U32 R0, RZ, RZ, UR43 ;  /* 0x0000002bff007e24 */ /* 0x000fe2000f8e00ff */
[----:B------:R-:W-:Y:S02]  /*1a10*/  UMOV UR9, UR38 ;  /* 0x0000002600097c82 */ /* 0x000fe40008000000 */
[----:B------:R-:W-:-:S04]  /*1a20*/  UISETP.NE.AND UP0, UPT, UR4, 0x12, UPT ;  /* 0x000000120400788c */ /* 0x000fc8000bf05270 */
[----:B------:R-:W-:Y:S02]  /*1a30*/  USEL UR5, URZ, 0x1, UP0 ;  /* 0x000000013f057887 */ /* 0x000fe40008000000 */
[----:B------:R-:W-:Y:S02]  /*1a40*/  USEL UR8, UR4, URZ, UP0 ;  /* 0x0000003f04087287 */ /* 0x000fe40008000000 */
[----:B------:R-:W-:-:S06]  /*1a50*/  ULOP3.LUT UR5, UR39, UR5, URZ, 0x3c, !UPT ;  /* 0x0000000527057292 */ /* 0x000fcc000f8e3c3f */
[----:B------:R-:W-:-:S07]  /*1a60*/  IMAD.U32 R5, RZ, RZ, UR5 ;  /* 0x00000005ff057e24 */ /* 0x000fce000f8e00ff */
.L_x_29:
[----:B-12---:R-:W-:Y:S05]  /*1a70*/  @!P0 BRA `(.L_x_23) ;  /* 0x0000000000048947 */ /* 0x006fea0003800000 */
[----:B------:R-:W-:Y:S01]  /*1a80*/  BPT.TRAP 0x1 ;  /* 0x000000040000795c */ /* 0x000fe20000300000 */
.L_x_23:
[----:B------:R-:W-:Y:S01]  /*1a90*/  ULEA UR4, UR8, UR41, 0x3 ;  /* 0x0000002908047291 */ /* 0x000fe2000f8e183f */
[----:B------:R-:W-:-:S08]  /*1aa0*/  SHF.L.U32 R3, R5, 0x1f, RZ ;  /* 0x0000001f05037819 */ /* 0x000fd000000006ff */
[----:B------:R1:W2:Y:S01]  /*1ab0*/  SYNCS.PHASECHK.TRANS64.TRYWAIT P1, [UR4], R3 ;  /* 0x00000003ff0075a7 */ /* 0x0002a20008020144 */
[----:B------:R-:W-:Y:S05]  /*1ac0*/  @!P0 BRA `(.L_x_24) ;  /* 0x0000000000048947 */ /* 0x000fea0003800000 */
[----:B------:R-:W-:Y:S01]  /*1ad0*/  BPT.TRAP 0x1 ;  /* 0x000000040000795c */ /* 0x000fe20000300000 */
.L_x_24:
[----:B--2---:R-:W-:Y:S05]  /*1ae0*/  @P1 BRA `(.L_x_25) ;  /* 0x0000000000081947 */ /* 0x004fea0003800000 */
[----:B------:R-:W2:Y:S02]  /*1af0*/  SYNCS.PHASECHK.TRANS64.TRYWAIT P1, [UR4], R3 ;  /* 0x00000003ff0075a7 */ /* 0x000ea40008020144 */
[----:B--2---:R-:W-:Y:S05]  /*1b00*/  @!P1 BRA `(.L_x_26) ;  /* 0x0000005400bc9947 */ /* 0x004fea0003800000 */
.L_x_25:
[----:B------:R-:W-:Y:S01]  /*1b10*/  ULEA UR4, UR8, UR44, 0x8 ;  /* 0x0000002c08047291 */ /* 0x000fe2000f8e403f */
[----:B------:R-:W-:Y:S01]  /*1b20*/  WARPGROUP.ARRIVE ;  /* 0x00000000000079c5 */ /* 0x000fe20000000000 */
[----:B------:R-:W-:Y:S01]  /*1b30*/  ULEA UR6, UR8, UR45, 0x9 ;  /* 0x0000002d08067291 */ /* 0x000fe2000f8e483f */
[----:B------:R-:W-:Y:S01]  /*1b40*/  UMOV UR5, 0x80000020 ;  /* 0x8000002000057882 */ /* 0x000fe20000000000 */
[----:B------:R-:W-:-:S07]  /*1b50*/  UMOV UR7, 0x80000020 ;  /* 0x8000002000077882 */ /* 0x000fce0000000000 */
[----:B------:R-:W-:Y:S01]  /*1b60*/  IGMMA.64x128x32.S8.S8 R24, gdesc[UR4], R24, gsb0 ;  /* 0x03600000041879f1 */ /* 0x000fe20008041018 */
        /* <DEDUP_REMOVED lines=9> */
[----:B------:R-:W-:Y:S01]  /*1c00*/  BPT.TRAP 0x1 ;  /* 0x000000040000795c */ /* 0x000fe20000300000 */
.L_x_27:
[----:B------:R-:W-:Y:S01]  /*1c10*/  ULEA UR4, UR9, UR41, 0x3 ;  /* 0x0000002909047291 */ /* 0x000fe2000f8e183f */
[----:B------:R-:W-:-:S03]  /*1c20*/  ISETP.GT.U32.AND P1, PT, R16, 0x1, PT ;  /* 0x000000011000780c */ /* 0x000fc60003f24070 */
[----:B------:R-:W-:-:S04]  /*1c30*/  UIADD3 UR4, UR4, 0x90, URZ ;  /* 0x0000009004047890 */ /* 0x000fc8000fffe03f */
[----:B------:R-:W-:-:S09]  /*1c40*/  UPRMT UR4, URZ, 0x654, UR4 ;  /* 0x000006543f047896 */ /* 0x000fd20008000004 */
[----:B------:R-:W-:Y:S01]  /*1c50*/  SYNCS.ARRIVE.TRANS64.RED.A1T0 RZ, [UR4], RZ ;  /* 0x000000ffffff79a7 */ /* 0x000fe20008100404 */
[----:B------:R-:W-:Y:S05]  /*1c60*/  @P1 BRA `(.L_x_28) ;  /* 0x0000000000041947 */ /* 0x000fea0003800000 */
[----:B------:R-:W-:Y:S01]  /*1c70*/  BPT.TRAP 0x1 ;  /* 0x000000040000795c */ /* 0x000fe20000300000 */
.L_x_28:
[----:B------:R-:W-:Y:S01]  /*1c80*/  UIADD3 UR8, UR8, 0x1, URZ ;  /* 0x0000000108087890 */ /* 0x000fe2000fffe03f */
[C---:B------:R-:W-:Y:S01]  /*1c90*/  ISETP.GT.AND P1, PT, R0.reuse, 0x1, PT ;  /* 0x000000010000780c */ /* 0x040fe20003f24270 */
[----:B------:R-:W-:Y:S01]  /*1ca0*/  UIADD3 UR9, UR9, 0x1, URZ ;  /* 0x0000000109097890 */ /* 0x000fe2000fffe03f */
[----:B------:R-:W-:Y:S01]  /*1cb0*/  VIADD R0, R0, 0xffffffff ;  /* 0xffffffff00007836 */ /* 0x000fe20000000000 */
[----:B------:R-:W-:Y:S02]  /*1cc0*/  UISETP.NE.AND UP0, UPT, UR8, 0x12, UPT ;  /* 0x000000120800788c */ /* 0x000fe4000bf05270 */
[----:B------:R-:W-:Y:S02]  /*1cd0*/  UISETP.NE.AND UP1, UPT, UR9, 0x12, UPT ;  /* 0x000000120900788c */ /* 0x000fe4000bf25270 */
[----:B------:R-:W-:Y:S02]  /*1ce0*/  USEL UR4, URZ, 0x1, UP0 ;  /* 0x000000013f047887 */ /* 0x000fe40008000000 */
[----:B------:R-:W-:-:S02]  /*1cf0*/  USEL UR8, UR8, URZ, UP0 ;  /* 0x0000003f08087287 */ /* 0x000fc40008000000 */
[----:B------:R-:W-:Y:S02]  /*1d00*/  USEL UR9, UR9, URZ, UP1 ;  /* 0x0000003f09097287 */ /* 0x000fe40008800000 */
[----:B------:R-:W-:Y:S01]  /*1d10*/  LOP3.LUT R5, R5, UR4, RZ, 0x3c, !PT ;  /* 0x0000000405057c12 */ /* 0x000fe2000f8e3cff */
[----:B------:R-:W-:Y:S09]  /*1d20*/  @P1 BRA `(.L_x_29) ;  /* 0xfffffffc00501947 */ /* 0x000ff2000383ffff */
.L_x_22:
[----:B------:R-:W3:Y:S01]  /*1d30*/  LDC R0, c[0x0][0x28c] ;  /* 0x0000a300ff007b82 */ /* 0x000ee20000000800 */
[----:B------:R4:W-:Y:S01]  /*1d40*/  SYNCS.ARRIVE.TRANS64.A1T0 RZ, [R94+UR47], RZ ;  /* 0x000000ff5eff79a7 */ /* 0x0009e2000810002f */
[----:B---3--:R-:W-:-:S13]  /*1d50*/  ISETP.GE.AND P1, PT, R0, 0x1, PT ;  /* 0x000000010000780c */ /* 0x008fda0003f26270 */
[----:B----4-:R-:W-:Y:S05]  /*1d60*/  @!P1 BRA `(.L_x_30) ;  /* 0x0000000000349947 */ /* 0x010fea0003800000 */
[----:B------:R-:W-:Y:S05]  /*1d70*/  @!P0 BRA `(.L_x_31) ;  /* 0x0000000000048947 */ /* 0x000fea0003800000 */
[----:B------:R-:W-:Y:S01]  /*1d80*/  BPT.TRAP 0x1 ;  /* 0x000000040000795c */ /* 0x000fe20000300000 */
.L_x_31:
[----:B------:R-:W-:Y:S01]  /*1d90*/  UIADD3 UR6, UR43, UR38, URZ ;  /* 0x000000262b067290 */ /* 0x000fe2000fffe03f */
[----:B------:R-:W-:-:S03]  /*1da0*/  ISETP.GT.U32.AND P0, PT, R16, 0x1, PT ;  /* 0x000000011000780c */ /* 0x000fc60003f04070 */
[----:B------:R-:W-:-:S04]  /*1db0*/  UIMAD.WIDE.U32 UR4, UR6, 0x38e38e39, URZ ;  /* 0x38e38e39060478a5 */ /* 0x000fc8000f8e003f */
[----:B------:R-:W-:-:S04]  /*1dc0*/  USHF.R.U32.HI UR4, URZ, 0x2, UR5 ;  /* 0x000000023f047899 */ /* 0x000fc80008011605 */
[----:B------:R-:W-:-:S04]  /*1dd0*/  UIMAD UR6, UR4, -0x12, UR6 ;  /* 0xffffffee040678a4 */ /* 0x000fc8000f8e0206 */
[----:B------:R-:W-:-:S04]  /*1de0*/  ULEA UR6, UR6, UR41, 0x3 ;  /* 0x0000002906067291 */ /* 0x000fc8000f8e183f */
[----:B------:R-:W-:-:S04]  /*1df0*/  UIADD3 UR6, UR6, 0x90, URZ ;  /* 0x0000009006067890 */ /* 0x000fc8000fffe03f */
[----:B------:R-:W-:-:S09]  /*1e00*/  UPRMT UR6, URZ, 0x654, UR6 ;  /* 0x000006543f067896 */ /* 0x000fd20008000006 */
[----:B------:R-:W-:Y:S01]  /*1e10*/  SYNCS.ARRIVE.TRANS64.RED.A1T0 RZ, [UR6], RZ ;  /* 0x000000ffffff79a7 */ /* 0x000fe20008100406 */
[----:B------:R-:W-:Y:S05]  /*1e20*/  @P0 BRA `(.L_x_30) ;  /* 0x0000000000040947 */ /* 0x000fea0003800000 */
[----:B------:R-:W-:Y:S01]  /*1e30*/  BPT.TRAP 0x1 ;  /* 0x000000040000795c */ /* 0x000fe20000300000 */
.L_x_30:
[----:B------:R-:W-:Y:S01]  /*1e40*/  SHF.L.U32 R0, R99, 0x1f, RZ ;  /* 0x0000001f63007819 */ /* 0x000fe200000006ff */
[----:B------:R-:W-:Y:S01]  /*1e50*/  UIADD3 UR38, UR46, UR38, URZ ;  /* 0x000000262e267290 */ /* 0x000fe2000fffe03f */
[----:B------:R-:W3:Y:S01]  /*1e60*/  LDC R7, c[0x0][0x288] ;  /* 0x0000a200ff077b82 */ /* 0x000ee20000000800 */
[----:B------:R-:W-:Y:S01]  /*1e70*/  UISETP.GE.U32.AND UP1, UPT, UR46, 0x12, UPT ;  /* 0x000000122e00788c */ /* 0x000fe2000bf26070 */
[----:B------:R-:W-:Y:S01]  /*1e80*/  IMAD.SHL.U32 R8, R92, 0x2, RZ ;  /* 0x000000025c087824 */ /* 0x000fe200078e00ff */
[----:B------:R-:W-:Y:S02]  /*1e90*/  UISETP.GT.U32.AND UP0, UPT, UR38, 0x11, UPT ;  /* 0x000000112600788c */ /* 0x000fe4000bf04070 */
[----:B------:R-:W-:Y:S02]  /*1ea0*/  UIMAD.WIDE.U32 UR4, UR38, 0x38e38e39, URZ ;  /* 0x38e38e39260478a5 */ /* 0x000fe4000f8e003f */
[----:B------:R-:W-:Y:S01]  /*1eb0*/  UISETP.LT.U32.AND UP0, UPT, UR46, 0x12, UP0 ;  /* 0x000000122e00788c */ /* 0x000fe20008701070 */
[----:B------:R-:W4:Y:S01]  /*1ec0*/  SYNCS.PHASECHK.TRANS64.TRYWAIT P0, [R93+UR42+0x10], R0 ;  /* 0x000010005d0075a7 */ /* 0x000f22000800016a */
[----:B------:R-:W-:Y:S01]  /*1ed0*/  USHF.R.U32.HI UR4, URZ, 0x2, UR5 ;  /* 0x000000023f047899 */ /* 0x000fe20008011605 */
[----:B------:R-:W-:Y:S01]  /*1ee0*/  SHF.R.S32.HI R9, RZ, 0x1f, R8 ;  /* 0x0000001fff097819 */ /* 0x000fe20000011408 */
[----:B------:R-:W-:-:S02]  /*1ef0*/  USEL UR6, URZ, 0x1, !UP0 ;  /* 0x000000013f067887 */ /* 0x000fc4000c000000 */
[----:B------:R-:W-:Y:S02]  /*1f00*/  UIMAD UR38, UR4, -0x12, UR38 ;  /* 0xffffffee042678a4 */ /* 0x000fe4000f8e0226 */
[----:B------:R-:W-:-:S04]  /*1f10*/  ULOP3.LUT UR39, UR39, UR6, URZ, 0x3c, !UPT ;  /* 0x0000000627277292 */ /* 0x000fc8000f8e3c3f */
[----:B------:R-:W-:Y:S01]  /*1f20*/  @UP1 ULOP3.LUT UR39, UR39, 0x1, UR4, 0x78, !UPT ;  /* 0x0000000127271892 */ /* 0x000fe2000f8e7804 */
[----:B---34-:R-:W-:Y:S11]  /*1f30*/  @!P0 BRA `(.L_x_32) ;  /* 0x0000005000c88947 */ /* 0x018ff60003800000 */
.L_x_204:
[----:B---3--:R-:W-:Y:S01]  /*1f40*/  IMAD.SHL.U32 R0, R19, 0x40, RZ ;  /* 0x0000004013007824 */ /* 0x008fe200078e00ff */
[----:B------:R-:W-:Y:S01]  /*1f50*/  ULDC UR6, c[0x0][0x284] ;  /* 0x0000a10000067ab9 */ /* 0x000fe20000000800 */
[----:B------:R-:W-:Y:S01]  /*1f60*/  IMAD.SHL.U32 R22, R22, 0x80, RZ ;  /* 0x0000008016167824 */ /* 0x000fe200078e00ff */
[----:B------:R-:W-:Y:S01]  /*1f70*/  SHF.R.S32.HI R15, RZ, 0x1f, R2 ;  /* 0x0000001fff0f7819 */ /* 0x000fe20000011402 */
[----:B------:R-:W-:Y:S01]  /*1f80*/  ULDC.64 UR4, c[0x0][0x5d0] ;  /* 0x0001740000047ab9 */ /* 0x000fe20000000a00 */
[----:B------:R-:W-:Y:S01]  /*1f90*/  ISETP.GE.AND P0, PT, R0, UR6, PT ;  /* 0x0000000600007c0c */ /* 0x000fe2000bf06270 */
[----:B--2---:R-:W-:Y:S01]  /*1fa0*/  IMAD.WIDE.U32 R4, R2, UR4, R8 ;  /* 0x0000000402047c25 */ /* 0x004fe2000f8e0008 */
[----:B------:R-:W-:Y:S02]  /*1fb0*/  SHF.R.S32.HI R14, RZ, 0x1f, R22 ;  /* 0x0000001fff0e7819 */ /* 0x000fe40000011416 */
[C---:B------:R-:W-:Y:S01]  /*1fc0*/  ISETP.GE.OR P0, PT, R22.reuse, R7, P0 ;  /* 0x000000071600720c */ /* 0x040fe20000706670 */
[----:B-1----:R-:W-:Y:S01]  /*1fd0*/  IMAD R3, R15, UR4, RZ ;  /* 0x000000040f037c24 */ /* 0x002fe2000f8e02ff */
[----:B------:R-:W-:-:S03]  /*1fe0*/  IADD3 R4, P1, R22, R4, RZ ;  /* 0x0000000416047210 */ /* 0x000fc60007f3e0ff */
[----:B------:R-:W-:-:S05]  /*1ff0*/  IMAD R3, R2, UR5, R3 ;  /* 0x0000000502037c24 */ /* 0x000fca000f8e0203 */
[----:B------:R-:W-:-:S03]  /*2000*/  IADD3.X R5, R14, R5, R3, P1, !PT ;  /* 0x000000050e057210 */ /* 0x000fc60000ffe403 */
[----:B------:R-:W-:Y:S05]  /*2010*/  @P0 BRA `(.L_x_33) ;  /* 0x0000003000b00947 */ /* 0x000fea0003800000 */
[----:B------:R-:W1:Y:S01]  /*2020*/  LDC.64 R10, c[0x0][0x5c8] ;  /* 0x00017200ff0a7b82 */ /* 0x000e620000000a00 */
[----:B0-----:R-:W-:Y:S01]  /*2030*/  IMAD.WIDE R12, R19, 0x40, R90 ;  /* 0x00000040130c7825 */ /* 0x001fe200078e025a */
[----:B------:R-:W-:Y:S01]  /*2040*/  ULDC.64 UR4, c[0x0][0x5c0] ;  /* 0x0001700000047ab9 */ /* 0x000fe20000000a00 */
[----:B------:R-:W-:Y:S02]  /*2050*/  BSSY B0, `(.L_x_33) ;  /* 0x0000328000007945 */ /* 0x000fe40003800000 */
[----:B------:R-:W-:Y:S02]  /*2060*/  IMAD.IADD R102, R97, 0x1, -R0 ;  /* 0x0000000161667824 */ /* 0x000fe400078e0a00 */
[-C--:B-1----:R-:W-:Y:S02]  /*2070*/  IMAD R3, R13, R10.reuse, RZ ;  /* 0x0000000a0d037224 */ /* 0x082fe400078e02ff */
[----:B------:R-:W-:-:S04]  /*2080*/  IMAD.WIDE.U32 R4, R12, R10, R4 ;  /* 0x0000000a0c047225 */ /* 0x000fc800078e0004 */
[----:B------:R-:W-:Y:S01]  /*2090*/  IMAD R3, R12, R11, R3 ;  /* 0x0000000b0c037224 */ /* 0x000fe200078e0203 */
[----:B------:R-:W-:-:S03]  /*20a0*/  IADD3 R4, P0, R4, UR4, RZ ;  /* 0x0000000404047c10 */ /* 0x000fc6000ff1e0ff */
[----:B------:R-:W-:Y:S01]  /*20b0*/  IMAD.IADD R3, R5, 0x1, R3 ;  /* 0x0000000105037824 */ /* 0x000fe200078e0203 */
[----:B------:R-:W-:-:S04]  /*20c0*/  LEA R6, P1, R10, R4, 0x3 ;  /* 0x000000040a067211 */ /* 0x000fc800078218ff */
[----:B------:R-:W-:Y:S01]  /*20d0*/  IADD3.X R5, R3, UR5, RZ, P0, !PT ;  /* 0x0000000503057c10 */ /* 0x000fe200087fe4ff */
[----:B------:R-:W-:Y:S01]  /*20e0*/  IMAD R3, R92, -0x2, R7 ;  /* 0xfffffffe5c037824 */ /* 0x000fe200078e0207 */
[----:B-----5:R-:W-:Y:S02]  /*20f0*/  ISETP.NE.AND P0, PT, R89, RZ, PT ;  /* 0x000000ff5900720c */ /* 0x020fe40003f05270 */
[----:B------:R-:W-:Y:S01]  /*2100*/  LEA.HI.X R7, R10, R5, R11, 0x3, P1 ;  /* 0x000000050a077211 */ /* 0x000fe200008f1c0b */
[----:B------:R-:W-:-:S10]  /*2110*/  IMAD.IADD R0, R3, 0x1, -R22 ;  /* 0x0000000103007824 */ /* 0x000fd400078e0a16 */
[----:B------:R-:W-:Y:S05]  /*2120*/  @!P0 BRA `(.L_x_34) ;  /* 0x0000002400608947 */ /* 0x000fea0003800000 */
[----:B------:R-:W0:Y:S01]  /*2130*/  LDC.64 R20, c[0x0][0x5b0] ;  /* 0x00016c00ff147b82 */ /* 0x000e220000000a00 */
[----:B------:R-:W-:Y:S01]  /*2140*/  ULDC.64 UR4, c[0x0][0x5b8] ;  /* 0x00016e0000047ab9 */ /* 0x000fe20000000a00 */
[----:B------:R-:W-:Y:S01]  /*2150*/  ISETP.GE.AND P1, PT, R102, 0x1, PT ;  /* 0x000000016600780c */ /* 0x000fe20003f26270 */
[----:B------:R-:W-:Y:S01]  /*2160*/  IMAD.WIDE.U32 R8, R2, UR4, R8 ;  /* 0x0000000402087c25 */ /* 0x000fe2000f8e0008 */
[----:B------:R-:W-:Y:S02]  /*2170*/  BSSY B1, `(.L_x_35) ;  /* 0x000000e000017945 */ /* 0x000fe40003800000 */
[----:B------:R-:W-:Y:S01]  /*2180*/  ISETP.LT.OR P5, PT, R0, 0x1, !P1 ;  /* 0x000000010000780c */ /* 0x000fe20004fa1670 */
[----:B------:R-:W-:Y:S01]  /*2190*/  IMAD R3, R15, UR4, RZ ;  /* 0x000000040f037c24 */ /* 0x000fe2000f8e02ff */
[----:B------:R-:W1:Y:S01]  /*21a0*/  LDC.64 R100, c[0x0][0x5a8] ;  /* 0x00016a00ff647b82 */ /* 0x000e620000000a00 */
[----:B------:R-:W-:Y:S02]  /*21b0*/  IADD3 R10, P0, R22, R8, RZ ;  /* 0x00000008160a7210 */ /* 0x000fe40007f1e0ff */
[----:B------:R-:W-:-:S05]  /*21c0*/  IMAD R3, R2, UR5, R3 ;  /* 0x0000000502037c24 */ /* 0x000fca000f8e0203 */
[----:B------:R-:W-:Y:S01]  /*21d0*/  IADD3.X R11, R14, R9, R3, P0, !PT ;  /* 0x000000090e0b7210 */ /* 0x000fe200007fe403 */
[-C--:B0-----:R-:W-:Y:S02]  /*21e0*/  IMAD R8, R13, R20.reuse, RZ ;  /* 0x000000140d087224 */ /* 0x081fe400078e02ff */
[----:B------:R-:W-:-:S04]  /*21f0*/  IMAD.WIDE.U32 R2, R12, R20, R10 ;  /* 0x000000140c027225 */ /* 0x000fc800078e000a */
[----:B------:R-:W-:Y:S01]  /*2200*/  IMAD R19, R12, R21, R8 ;  /* 0x000000150c137224 */ /* 0x000fe200078e0208 */
[----:B-1----:R-:W-:-:S04]  /*2210*/  IADD3 R2, P0, R2, R100, RZ ;  /* 0x0000006402027210 */ /* 0x002fc80007f1e0ff */
[----:B------:R-:W-:Y:S01]  /*2220*/  IADD3.X R3, R101, R3, R19, P0, !PT ;  /* 0x0000000365037210 */ /* 0x000fe200007fe413 */
[----:B------:R-:W-:Y:S08]  /*2230*/  @P5 BRA `(.L_x_36) ;  /* 0x0000000000045947 */ /* 0x000ff00003800000 */
[----:B------:R0:W5:Y:S02]  /*2240*/  LDG.E.U8 R98, desc[UR36][R2.64] ;  /* 0x0000002402627981 */ /* 0x000164000c1e1100 */
.L_x_36:
[----:B------:R-:W-:Y:S05]  /*2250*/  BSYNC B1 ;  /* 0x0000000000017941 */ /* 0x000fea0003800000 */
.L_x_35:
[----:B-----5:R-:W-:Y:S01]  /*2260*/  LOP3.LUT R13, R98, 0xffff, RZ, 0xc0, !PT ;  /* 0x0000ffff620d7812 */ /* 0x020fe200078ec0ff */
[----:B------:R-:W-:Y:S01]  /*2270*/  IMAD.SHL.U32 R8, R20, 0x8, RZ ;  /* 0x0000000814087824 */ /* 0x000fe200078e00ff */
[----:B------:R-:W-:Y:S01]  /*2280*/  ISETP.LT.OR P2, PT, R0, 0x2, !P1 ;  /* 0x000000020000780c */ /* 0x000fe20004f41670 */
[----:B------:R-:W-:Y:S01]  /*2290*/  BSSY B1, `(.L_x_37) ;  /* 0x000000e000017945 */ /* 0x000fe20003800000 */
[----:B------:R-:W-:Y:S02]  /*22a0*/  PRMT R14, R13, 0x8880, RZ ;  /* 0x000088800d0e7816 */ /* 0x000fe400000000ff */
[----:B------:R-:W-:Y:S02]  /*22b0*/  SHF.L.U64.HI R9, R20, 0x3, R21 ;  /* 0x0000000314097819 */ /* 0x000fe40000010215 */
[----:B------:R-:W-:Y:S01]  /*22c0*/  ISETP.GE.AND P0, PT, R102, 0x9, PT ;  /* 0x000000096600780c */ /* 0x000fe20003f06270 */
[----:B------:R-:W-:Y:S02]  /*22d0*/  IMAD R13, R14, R89, RZ ;  /* 0x000000590e0d7224 */ /* 0x000fe400078e02ff */
[----:B------:R-:W-:-:S04]  /*22e0*/  IMAD.WIDE.U32 R8, R12, R20, R8 ;  /* 0x000000140c087225 */ /* 0x000fc800078e0008 */
[----:B------:R-:W-:Y:S01]  /*22f0*/  @!P5 IMAD R15, R24, R88, R13 ;  /* 0x00000058180fd224 */ /* 0x000fe200078e020d */
[----:B------:R-:W-:Y:S01]  /*2300*/  IADD3 R8, P3, P4, R10, R100, R8 ;  /* 0x000000640a087210 */ /* 0x000fe20007c7e008 */
[----:B------:R-:W-:-:S03]  /*2310*/  IMAD.IADD R14, R19, 0x1, R9 ;  /* 0x00000001130e7824 */ /* 0x000fc600078e0209 */
[----:B------:R1:W-:Y:S01]  /*2320*/  @!P5 STG.E.U8 desc[UR36][R4.64], R15 ;  /* 0x0000000f0400d986 */ /* 0x0003e2000c101124 */
[----:B------:R-:W-:Y:S08]  /*2330*/  @P2 BRA `(.L_x_38) ;  /* 0x00000000000c2947 */ /* 0x000ff00003800000 */
[----:B------:R-:W2:Y:S02]  /*2340*/  LDG.E.U8 R98, desc[UR36][R2.64+0x1] ;  /* 0x0000012402627981 */ /* 0x000ea4000c1e1100 */
[----:B--2---:R-:W-:-:S05]  /*2350*/  PRMT R12, R98, 0x8880, RZ ;  /* 0x00008880620c7816 */ /* 0x004fca00000000ff */
[----:B------:R-:W-:-:S07]  /*2360*/  IMAD R13, R12, R89, RZ ;  /* 0x000000590c0d7224 */ /* 0x000fce00078e02ff */
.L_x_38:
[----:B------:R-:W-:Y:S05]  /*2370*/  BSYNC B1 ;  /* 0x0000000000017941 */ /* 0x000fea0003800000 */
.L_x_37:
[C---:B------:R-:W-:Y:S01]  /*2380*/  ISETP.LT.OR P5, PT, R0.reuse, 0x1, !P0 ;  /* 0x000000010000780c */ /* 0x040fe200047a1670 */
[----:B------:R-:W-:Y:S01]  /*2390*/  @!P2 IMAD R25, R25, R88, R13 ;  /* 0x000000581919a224 */ /* 0x000fe200078e020d */
[----:B------:R-:W-:Y:S01]  /*23a0*/  BSSY B1, `(.L_x_39) ;  /* 0x000000a000017945 */ /* 0x000fe20003800000 */
[----:B------:R-:W-:Y:S02]  /*23b0*/  IADD3.X R9, R11, R101, R14, P3, P4 ;  /* 0x000000650b097210 */ /* 0x000fe40001fe840e */
[C---:B------:R-:W-:Y:S01]  /*23c0*/  ISETP.LT.OR P3, PT, R0.reuse, 0x2, !P0 ;  /* 0x000000020000780c */ /* 0x040fe20004761670 */
[----:B------:R2:W-:Y:S01]  /*23d0*/  @!P2 STG.E.U8 desc[UR36][R4.64+0x1], R25 ;  /* 0x000001190400a986 */ /* 0x0005e2000c101124 */
[C---:B------:R-:W-:Y:S02]  /*23e0*/  ISETP.LT.OR P4, PT, R0.reuse, 0x9, !P1 ;  /* 0x000000090000780c */ /* 0x040fe40004f81670 */
[----:B------:R-:W-:-:S04]  /*23f0*/  ISETP.LT.OR P2, PT, R0, 0xa, !P1 ;  /* 0x0000000a0000780c */ /* 0x000fc80004f41670 */
[----:B------:R-:W-:Y:S09]  /*2400*/  @P5 BRA `(.L_x_40) ;  /* 0x00000000000c5947 */ /* 0x000ff20003800000 */
[----:B------:R-:W3:Y:S02]  /*2410*/  LDG.E.U8 R98, desc[UR36][R8.64] ;  /* 0x0000002408627981 */ /* 0x000ee4000c1e1100 */
[----:B---3--:R-:W-:-:S05]  /*2420*/  PRMT R10, R98, 0x8880, RZ ;  /* 0x00008880620a7816 */ /* 0x008fca00000000ff */
[----:B------:R-:W-:-:S07]  /*2430*/  IMAD R13, R10, R89, RZ ;  /* 0x000000590a0d7224 */ /* 0x000fce00078e02ff */
.L_x_40:
[----:B------:R-:W-:Y:S05]  /*2440*/  BSYNC B1 ;  /* 0x0000000000017941 */ /* 0x000fea0003800000 */
.L_x_39:
[----:B------:R-:W-:Y:S01]  /*2450*/  @!P5 IMAD R11, R26, R88, R13 ;  /* 0x000000581a0bd224 */ /* 0x000fe200078e020d */
[----:B------:R-:W-:Y:S04]  /*2460*/  BSSY B1, `(.L_x_41) ;  /* 0x0000006000017945 */ /* 0x000fe80003800000 */
[----:B------:R3:W-:Y:S01]  /*2470*/  @!P5 STG.E.U8 desc[UR36][R6.64], R11 ;  /* 0x0000000b0600d986 */ /* 0x0007e2000c101124 */
[----:B------:R-:W-:Y:S05]  /*2480*/  @P3 BRA `(.L_x_42) ;  /* 0x00000000000c3947 */ /* 0x000fea0003800000 */
[----:B------:R-:W4:Y:S02]  /*2490*/  LDG.E.U8 R98, desc[UR36][R8.64+0x1] ;  /* 0x0000012408627981 */ /* 0x000f24000c1e1100 */
[----:B----4-:R-:W-:-:S05]  /*24a0*/  PRMT R10, R98, 0x8880, RZ ;  /* 0x00008880620a7816 */ /* 0x010fca00000000ff */
[----:B------:R-:W-:-:S07]  /*24b0*/  IMAD R13, R10, R89, RZ ;  /* 0x000000590a0d7224 */ /* 0x000fce00078e02ff */
.L_x_42:
[----:B------:R-:W-:Y:S05]  /*24c0*/  BSYNC B1 ;  /* 0x0000000000017941 */ /* 0x000fea0003800000 */
.L_x_41:
[----:B------:R-:W-:Y:S01]  /*24d0*/  @!P3 IMAD R27, R27, R88, R13 ;  /* 0x000000581b1bb224 */ /* 0x000fe200078e020d */
[----:B------:R-:W-:Y:S04]  /*24e0*/  BSSY B1, `(.L_x_43) ;  /* 0x0000006000017945 */ /* 0x000fe80003800000 */
[----:B------:R4:W-:Y:S01]  /*24f0*/  @!P3 STG.E.U8 desc[UR36][R6.64+0x1], R27 ;  /* 0x0000011b0600b986 */ /* 0x0009e2000c101124 */
[----:B------:R-:W-:Y:S05]  /*2500*/  @P4 BRA `(.L_x_44) ;  /* 0x00000000000c4947 */ /* 0x000fea0003800000 */
[----:B------:R-:W5:Y:S02]  /*2510*/  LDG.E.U8 R98, desc[UR36][R2.64+0x8] ;  /* 0x0000082402627981 */ /* 0x000f64000c1e1100 */
[----:B-----5:R-:W-:-:S05]  /*2520*/  PRMT R10, R98, 0x8880, RZ ;  /* 0x00008880620a7816 */ /* 0x020fca00000000ff */
[----:B------:R-:W-:-:S07]  /*2530*/  IMAD R13, R10, R89, RZ ;  /* 0x000000590a0d7224 */ /* 0x000fce00078e02ff */
.L_x_44:
[----:B------:R-:W-:Y:S05]  /*2540*/  BSYNC B1 ;  /* 0x0000000000017941 */ /* 0x000fea0003800000 */
.L_x_43:
[----:B---3--:R-:W-:Y:S01]  /*2550*/  @!P4 IMAD R11, R28, R88, R13 ;  /* 0x000000581c0bc224 */ /* 0x008fe200078e020d */
[----:B------:R-:W-:Y:S04]  /*2560*/  BSSY B1, `(.L_x_45) ;  /* 0x0000006000017945 */ /* 0x000fe80003800000 */
[----:B------:R3:W-:Y:S01]  /*2570*/  @!P4 STG.E.U8 desc[UR36][R4.64+0x8], R11 ;  /* 0x0000080b0400c986 */ /* 0x0007e2000c101124 */
[----:B------:R-:W-:Y:S05]  /*2580*/  @P2 BRA `(.L_x_46) ;  /* 0x00000000000c2947 */ /* 0x000fea0003800000 */
[----:B------:R-:W5:Y:S02]  /*2590*/  LDG.E.U8 R98, desc[UR36][R2.64+0x9] ;  /* 0x0000092402627981 */ /* 0x000f64000c1e1100 */
[----:B-----5:R-:W-:-:S05]  /*25a0*/  PRMT R10, R98, 0x8880, RZ ;  /* 0x00008880620a7816 */ /* 0x020fca00000000ff */
[----:B------:R-:W-:-:S07]  /*25b0*/  IMAD R13, R10, R89, RZ ;  /* 0x000000590a0d7224 */ /* 0x000fce00078e02ff */
.L_x_46:
[----:B------:R-:W-:Y:S05]  /*25c0*/  BSYNC B1 ;  /* 0x0000000000017941 */ /* 0x000fea0003800000 */
.L_x_45:
[C---:B------:R-:W-:Y:S01]  /*25d0*/  ISETP.LT.OR P4, PT, R0.reuse, 0x9, !P0 ;  /* 0x000000090000780c */ /* 0x040fe20004781670 */
[----:B------:R-:W-:Y:S01]  /*25e0*/  @!P2 IMAD R29, R29, R88, R13 ;  /* 0x000000581d1da224 */ /* 0x000fe200078e020d */
[----:B------:R-:W-:Y:S01]  /*25f0*/  BSSY B1, `(.L_x_47) ;  /* 0x0000009000017945 */ /* 0x000fe20003800000 */
[C---:B------:R-:W-:Y:S02]  /*2600*/  ISETP.LT.OR P3, PT, R0.reuse, 0xa, !P0 ;  /* 0x0000000a0000780c */ /* 0x040fe40004761670 */
[C---:B------:R-:W-:Y:S01]  /*2610*/  ISETP.LT.OR P5, PT, R0.reuse, 0x11, !P1 ;  /* 0x000000110000780c */ /* 0x040fe20004fa1670 */
[----:B------:R0:W-:Y:S01]  /*2620*/  @!P2 STG.E.U8 desc[UR36][R4.64+0x9], R29 ;  /* 0x0000091d0400a986 */ /* 0x0001e2000c101124 */
[----:B------:R-:W-:-:S06]  /*2630*/  ISETP.LT.OR P2, PT, R0, 0x12, !P1 ;  /* 0x000000120000780c */ /* 0x000fcc0004f41670 */
[----:B------:R-:W-:Y:S07]  /*2640*/  @P4 BRA `(.L_x_48) ;  /* 0x00000000000c4947 */ /* 0x000fee0003800000 */
[----:B------:R-:W5:Y:S02]  /*2650*/  LDG.E.U8 R98, desc[UR36][R8.64+0x8] ;  /* 0x0000082408627981 */ /* 0x000f64000c1e1100 */
[----:B-----5:R-:W-:-:S05]  /*2660*/  PRMT R10, R98, 0x8880, RZ ;  /* 0x00008880620a7816 */ /* 0x020fca00000000ff */
[----:B------:R-:W-:-:S07]  /*2670*/  IMAD R13, R10, R89, RZ ;  /* 0x000000590a0d7224 */ /* 0x000fce00078e02ff */
.L_x_48:
[----:B------:R-:W-:Y:S05]  /*2680*/  BSYNC B1 ;  /* 0x0000000000017941 */ /* 0x000fea0003800000 */
.L_x_47:
[----:B---3--:R-:W-:Y:S01]  /*2690*/  @!P4 IMAD R11, R30, R88, R13 ;  /* 0x000000581e0bc224 */ /* 0x008fe200078e020d */
[----:B------:R-:W-:Y:S04]  /*26a0*/  BSSY B1, `(.L_x_49) ;  /* 0x0000006000017945 */ /* 0x000fe80003800000 */
[----:B------:R3:W-:Y:S01]  /*26b0*/  @!P4 STG.E.U8 desc[UR36][R6.64+0x8], R11 ;  /* 0x0000080b0600c986 */ /* 0x0007e2000c101124 */
[----:B------:R-:W-:Y:S05]  /*26c0*/  @P3 BRA `(.L_x_50) ;  /* 0x00000000000c3947 */ /* 0x000fea0003800000 */
[----:B------:R-:W5:Y:S02]  /*26d0*/  LDG.E.U8 R98, desc[UR36][R8.64+0x9] ;  /* 0x0000092408627981 */ /* 0x000f64000c1e1100 */
[----:B-----5:R-:W-:-:S05]  /*26e0*/  PRMT R10, R98, 0x8880, RZ ;  /* 0x00008880620a7816 */ /* 0x020fca00000000ff */
[----:B------:R-:W-:-:S07]  /*26f0*/  IMAD R13, R10, R89, RZ ;  /* 0x000000590a0d7224 */ /* 0x000fce00078e02ff */
.L_x_50:
[----:B------:R-:W-:Y:S05]  /*2700*/  BSYNC B1 ;  /* 0x0000000000017941 */ /* 0x000fea0003800000 */
.L_x_49:
[----:B------:R-:W-:Y:S01]  /*2710*/  @!P3 IMAD R31, R31, R88, R13 ;  /* 0x000000581f1fb224 */ /* 0x000fe200078e020d */
[----:B------:R-:W-:Y:S04]  /*2720*/  BSSY B1, `(.L_x_51) ;  /* 0x0000006000017945 */ /* 0x000fe80003800000 */
[----:B------:R0:W-:Y:S01]  /*2730*/  @!P3 STG.E.U8 desc[UR36][R6.64+0x9], R31 ;  /* 0x0000091f0600b986 */ /* 0x0001e2000c101124 */
[----:B------:R-:W-:Y:S05]  /*2740*/  @P5 BRA `(.L_x_52) ;  /* 0x00000000000c5947 */ /* 0x000fea0003800000 */
[----:B------:R-:W5:Y:S02]  /*2750*/  LDG.E.U8 R98, desc[UR36][R2.64+0x10] ;  /* 0x0000102402627981 */ /* 0x000f64000c1e1100 */
[----:B-----5:R-:W-:-:S05]  /*2760*/  PRMT R10, R98, 0x8880, RZ ;  /* 0x00008880620a7816 */ /* 0x020fca00000000ff */
[----:B------:R-:W-:-:S07]  /*2770*/  IMAD R13, R10, R89, RZ ;  /* 0x000000590a0d7224 */ /* 0x000fce00078e02ff */
.L_x_52:
[----:B------:R-:W-:Y:S05]  /*2780*/  BSYNC B1 ;  /* 0x0000000000017941 */ /* 0x000fea0003800000 */
.L_x_51:
[----:B---3--:R-:W-:Y:S01]  /*2790*/  @!P5 IMAD R11, R32, R88, R13 ;  /* 0x00000058200bd224 */ /* 0x008fe200078e020d */
[----:B------:R-:W-:Y:S04]  /*27a0*/  BSSY B1, `(.L_x_53) ;  /* 0x0000006000017945 */ /* 0x000fe80003800000 */
[----:B------:R3:W-:Y:S01]  /*27b0*/  @!P5 STG.E.U8 desc[UR36][R4.64+0x10], R11 ;  /* 0x0000100b0400d986 */ /* 0x0007e2000c101124 */
[----:B------:R-:W-:Y:S05]  /*27c0*/  @P2 BRA `(.L_x_54) ;  /* 0x00000000000c2947 */ /* 0x000fea0003800000 */
[----:B------:R-:W5:Y:S02]  /*27d0*/  LDG.E.U8 R98, desc[UR36][R2.64+0x11] ;  /* 0x0000112402627981 */ /* 0x000f64000c1e1100 */
[----:B-----5:R-:W-:-:S05]  /*27e0*/  PRMT R10, R98, 0x8880, RZ ;  /* 0x00008880620a7816 */ /* 0x020fca00000000ff */
[----:B------:R-:W-:-:S07]  /*27f0*/  IMAD R13, R10, R89, RZ ;  /* 0x000000590a0d7224 */ /* 0x000fce00078e02ff */
.L_x_54:
[----:B------:R-:W-:Y:S05]  /*2800*/  BSYNC B1 ;  /* 0x0000000000017941 */ /* 0x000fea0003800000 */
.L_x_53:
        /* <DEDUP_REMOVED lines=11> */
.L_x_56:
[----:B------:R-:W-:Y:S05]  /*28c0*/  BSYNC B1 ;  /* 0x0000000000017941 */ /* 0x000fea0003800000 */
.L_x_55:
[----:B---3--:R-:W-:Y:S01]  /*28d0*/  @!P4 IMAD R11, R34, R88, R13 ;  /* 0x00000058220bc224 */ /* 0x008fe200078e020d */
[----:B------:R-:W-:Y:S04]  /*28e0*/  BSSY B1, `(.L_x_57) ;  /* 0x0000006000017945 */ /* 0x000fe80003800000 */
[----:B------:R3:W-:Y:S01]  /*28f0*/  @!P4 STG.E.U8 desc[UR36][R6.64+0x10], R11 ;  /* 0x0000100b0600c986 */ /* 0x0007e2000c101124 */
[----:B------:R-:W-:Y:S05]  /*2900*/  @P3 BRA `(.L_x_58) ;  /* 0x00000000000c3947 */ /* 0x000fea0003800000 */
[----:B------:R-:W5:Y:S02]  /*2910*/  LDG.E.U8 R98, desc[UR36][R8.64+0x11] ;  /* 0x0000112408627981 */ /* 0x000f64000c1e1100 */
[----:B-----5:R-:W-:-:S05]  /*2920*/  PRMT R10, R98, 0x8880, RZ ;  /* 0x00008880620a7816 */ /* 0x020fca00000000ff */
[----:B------:R-:W-:-:S07]  /*2930*/  IMAD R13, R10, R89, RZ ;  /* 0x000000590a0d7224 */ /* 0x000fce00078e02ff */
.L_x_58:
[----:B------:R-:W-:Y:S05]  /*2940*/  BSYNC B1 ;  /* 0x0000000000017941 */ /* 0x000fea0003800000 */
.L_x_57:
[----:B------:R-:W-:Y:S01]  /*2950*/  @!P3 IMAD R35, R35, R88, R13 ;  /* 0x000000582323b224 */ /* 0x000fe200078e020d */
[----:B------:R-:W-:Y:S04]  /*2960*/  BSSY B1, `(.L_x_59) ;  /* 0x0000006000017945 */ /* 0x000fe80003800000 */
[----:B------:R0:W-:Y:S01]  /*2970*/  @!P3 STG.E.U8 desc[UR36][R6.64+0x11], R35 ;  /* 0x000011230600b986 */ /* 0x0001e2000c101124 */
[----:B------:R-:W-:Y:S05]  /*2980*/  @P5 BRA `(.L_x_60) ;  /* 0x00000000000c5947 */ /* 0x000fea0003800000 */
[----:B------:R-:W5:Y:S02]  /*2990*/  LDG.E.U8 R98, desc[UR36][R2.64+0x18] ;  /* 0x0000182402627981 */ /* 0x000f64000c1e1100 */
[----:B-----5:R-:W-:-:S05]  /*29a0*/  PRMT R10, R98, 0x8880, RZ ;  /* 0x00008880620a7816 */ /* 0x020fca00000000ff */
[----:B------:R-:W-:-:S07]  /*29b0*/  IMAD R13, R10, R89, RZ ;  /* 0x000000590a0d7224 */ /* 0x000fce00078e02ff */
.L_x_60:
[----:B------:R-:W-:Y:S05]  /*29c0*/  BSYNC B1 ;  /* 0x0000000000017941 */ /* 0x000fea0003800000 */
.L_x_59:
[----:B---3--:R-:W-:Y:S01]  /*29d0*/  @!P5 IMAD R11, R36, R88, R13 ;  /* 0x00000058240bd224 */ /* 0x008fe200078e020d */
[----:B------:R-:W-:Y:S04]  /*29e0*/  BSSY B1, `(.L_x_61) ;  /* 0x0000006000017945 */ /* 0x000fe80003800000 */
[----:B------:R3:W-:Y:S01]  /*29f0*/  @!P5 STG.E.U8 desc[UR36][R4.64+0x18], R11 ;  /* 0x0000180b0400d986 */ /* 0x0007e2000c101124 */
[----:B------:R-:W-:Y:S05]  /*2a00*/  @P2 BRA `(.L_x_62) ;  /* 0x00000000000c2947 */ /* 0x000fea0003800000 */
[----:B------:R-:W5:Y:S02]  /*2a10*/  LDG.E.U8 R98, desc[UR36][R2.64+0x19] ;  /* 0x0000192402627981 */ /* 0x000f64000c1e1100 */
[----:B-----5:R-:W-:-:S05]  /*2a20*/  PRMT R10, R98, 0x8880, RZ ;  /* 0x00008880620a7816 */ /* 0x020fca00000000ff */
[----:B------:R-:W-:-:S07]  /*2a30*/  IMAD R13, R10, R89, RZ ;  /* 0x000000590a0d7224 */ /* 0x000fce00078e02ff */
.L_x_62:
[----:B------:R-:W-:Y:S05]  /*2a40*/  BSYNC B1 ;  /* 0x0000000000017941 */ /* 0x000fea0003800000 */
.L_x_61:
        /* <DEDUP_REMOVED lines=11> */
.L_x_64:
[----:B------:R-:W-:Y:S05]  /*2b00*/  BSYNC B1 ;  /* 0x0000000000017941 */ /* 0x000fea0003800000 */
.L_x_63:
[----:B---3--:R-:W-:Y:S01]  /*2b10*/  @!P4 IMAD R11, R38, R88, R13 ;  /* 0x00000058260bc224 */ /* 0x008fe200078e020d */
[----:B------:R-:W-:Y:S04]  /*2b20*/  BSSY B1, `(.L_x_65) ;  /* 0x0000006000017945 */ /* 0x000fe80003800000 */
[----:B------:R3:W-:Y:S01]  /*2b30*/  @!P4 STG.E.U8 desc[UR36][R6.64+0x18], R11 ;  /* 0x0000180b0600c986 */ /* 0x0007e2000c101124 */
[----:B------:R-:W-:Y:S05]  /*2b40*/  @P3 BRA `(.L_x_66) ;  /* 0x00000000000c3947 */ /* 0x000fea0003800000 */
[----:B------:R-:W5:Y:S02]  /*2b50*/  LDG.E.U8 R98, desc[UR36][R8.64+0x19] ;  /* 0x0000192408627981 */ /* 0x000f64000c1e1100 */
[----:B-----5:R-:W-:-:S05]  /*2b60*/  PRMT R10, R98, 0x8880, RZ ;  /* 0x00008880620a7816 */ /* 0x020fca00000000ff */
[----:B------:R-:W-:-:S07]  /*2b70*/  IMAD R13, R10, R89, RZ ;  /* 0x000000590a0d7224 */ /* 0x000fce00078e02ff */
.L_x_66:
[----:B------:R-:W-:Y:S05]  /*2b80*/  BSYNC B1 ;  /* 0x0000000000017941 */ /* 0x000fea0003800000 */
.L_x_65:
[----:B------:R-:W-:Y:S01]  /*2b90*/  @!P3 IMAD R39, R39, R88, R13 ;  /* 0x000000582727b224 */ /* 0x000fe200078e020d */
[----:B------:R-:W-:Y:S04]  /*2ba0*/  BSSY B1, `(.L_x_67) ;  /* 0x0000006000017945 */ /* 0x000fe80003800000 */
[----:B------:R0:W-:Y:S01]  /*2bb0*/  @!P3 STG.E.U8 desc[UR36][R6.64+0x19], R39 ;  /* 0x000019270600b986 */ /* 0x0001e2000c101124 */
[----:B------:R-:W-:Y:S05]  /*2bc0*/  @P5 BRA `(.L_x_68) ;  /* 0x00000000000c5947 */ /* 0x000fea0003800000 */
[----:B------:R-:W5:Y:S02]  /*2bd0*/  LDG.E.U8 R98, desc[UR36][R2.64+0x20] ;  /* 0x0000202402627981 */ /* 0x000f64000c1e1100 */
[----:B-----5:R-:W-:-:S05]  /*2be0*/  PRMT R10, R98, 0x8880, RZ ;  /* 0x00008880620a7816 */ /* 0x020fca00000000ff */
[----:B------:R-:W-:-:S07]  /*2bf0*/  IMAD R13, R10, R89, RZ ;  /* 0x000000590a0d7224 */ /* 0x000fce00078e02ff */
.L_x_68:
[----:B------:R-:W-:Y:S05]  /*2c00*/  BSYNC B1 ;  /* 0x0000000000017941 */ /* 0x000fea0003800000 */
.L_x_67:
[----:B---3--:R-:W-:Y:S01]  /*2c10*/  @!P5 IMAD R11, R40, R88, R13 ;  /* 0x00000058280bd224 */ /* 0x008fe200078e020d */
[----:B------:R-:W-:Y:S04]  /*2c20*/  BSSY B1, `(.L_x_69) ;  /* 0x0000006000017945 */ /* 0x000fe80003800000 */
[----:B------:R3:W-:Y:S01]  /*2c30*/  @!P5 STG.E.U8 desc[UR36][R4.64+0x20], R11 ;  /* 0x0000200b0400d986 */ /* 0x0007e2000c101124 */
[----:B------:R-:W-:Y:S05]  /*2c40*/  @P2 BRA `(.L_x_70) ;  /* 0x00000000000c2947 */ /* 0x000fea0003800000 */
[----:B------:R-:W5:Y:S02]  /*2c50*/  LDG.E.U8 R98, desc[UR36][R2.64+0x21] ;  /* 0x0000212402627981 */ /* 0x000f64000c1e1100 */
[----:B-----5:R-:W-:-:S05]  /*2c60*/  PRMT R10, R98, 0x8880, RZ ;  /* 0x00008880620a7816 */ /* 0x020fca00000000ff */
[----:B------:R-:W-:-:S07]  /*2c70*/  IMAD R13, R10, R89, RZ ;  /* 0x000000590a0d7224 */ /* 0x000fce00078e02ff */
.L_x_70:
[----:B------:R-:W-:Y:S05]  /*2c80*/  BSYNC B1 ;  /* 0x0000000000017941 */ /* 0x000fea0003800000 */
.L_x_69:
        /* <DEDUP_REMOVED lines=11> */
.L_x_72:
[----:B------:R-:W-:Y:S05]  /*2d40*/  BSYNC B1 ;  /* 0x0000000000017941 */ /* 0x000fea0003800000 */
.L_x_71:
[----:B---3--:R-:W-:Y:S01]  /*2d50*/  @!P4 IMAD R11, R42, R88, R13 ;  /* 0x000000582a0bc224 */ /* 0x008fe200078e020d */
[----:B------:R-:W-:Y:S04]  /*2d60*/  BSSY B1, `(.L_x_73) ;  /* 0x0000006000017945 */ /* 0x000fe80003800000 */
[----:B------:R3:W-:Y:S01]  /*2d70*/  @!P4 STG.E.U8 desc[UR36][R6.64+0x20], R11 ;  /* 0x0000200b0600c986 */ /* 0x0007e2000c101124 */
[----:B------:R-:W-:Y:S05]  /*2d80*/  @P3 BRA `(.L_x_74) ;  /* 0x00000000000c3947 */ /* 0x000fea0003800000 */
[----:B------:R-:W5:Y:S02]  /*2d90*/  LDG.E.U8 R98, desc[UR36][R8.64+0x21] ;  /* 0x0000212408627981 */ /* 0x000f64000c1e1100 */
[----:B-----5:R-:W-:-:S05]  /*2da0*/  PRMT R10, R98, 0x8880, RZ ;  /* 0x00008880620a7816 */ /* 0x020fca00000000ff */
[----:B------:R-:W-:-:S07]  /*2db0*/  IMAD R13, R10, R89, RZ ;  /* 0x000000590a0d7224 */ /* 0x000fce00078e02ff */
.L_x_74:
[----:B------:R-:W-:Y:S05]  /*2dc0*/  BSYNC B1 ;  /* 0x0000000000017941 */ /* 0x000fea0003800000 */
.L_x_73:
[----:B------:R-:W-:Y:S01]  /*2dd0*/  @!P3 IMAD R43, R43, R88, R13 ;  /* 0x000000582b2bb224 */ /* 0x000fe200078e020d */
[----:B------:R-:W-:Y:S04]  /*2de0*/  BSSY B1, `(.L_x_75) ;  /* 0x0000006000017945 */ /* 0x000fe80003800000 */
[----:B------:R0:W-:Y:S01]  /*2df0*/  @!P3 STG.E.U8 desc[UR36][R6.64+0x21], R43 ;  /* 0x0000212b0600b986 */ /* 0x0001e2000c101124 */
[----:B------:R-:W-:Y:S05]  /*2e00*/  @P5 BRA `(.L_x_76) ;  /* 0x00000000000c5947 */ /* 0x000fea0003800000 */
[----:B------:R-:W5:Y:S02]  /*2e10*/  LDG.E.U8 R98, desc[UR36][R2.64+0x28] ;  /* 0x0000282402627981 */ /* 0x000f64000c1e1100 */
[----:B-----5:R-:W-:-:S05]  /*2e20*/  PRMT R10, R98, 0x8880, RZ ;  /* 0x00008880620a7816 */ /* 0x020fca00000000ff */
[----:B------:R-:W-:-:S07]  /*2e30*/  IMAD R13, R10, R89, RZ ;  /* 0x000000590a0d7224 */ /* 0x000fce00078e02ff */
.L_x_76:
[----:B------:R-:W-:Y:S05]  /*2e40*/  BSYNC B1 ;  /* 0x0000000000017941 */ /* 0x000fea0003800000 */
.L_x_75:
[----:B---3--:R-:W-:Y:S01]  /*2e50*/  @!P5 IMAD R11, R44, R88, R13 ;  /* 0x000000582c0bd224 */ /* 0x008fe200078e020d */
[----:B------:R-:W-:Y:S04]  /*2e60*/  BSSY B1, `(.L_x_77) ;  /* 0x0000006000017945 */ /* 0x000fe80003800000 */
[----:B------:R3:W-:Y:S01]  /*2e70*/  @!P5 STG.E.U8 desc[UR36][R4.64+0x28], R11 ;  /* 0x0000280b0400d986 */ /* 0x0007e2000c101124 */
[----:B------:R-:W-:Y:S05]  /*2e80*/  @P2 BRA `(.L_x_78) ;  /* 0x00000000000c2947 */ /* 0x000fea0003800000 */
[----:B------:R-:W5:Y:S02]  /*2e90*/  LDG.E.U8 R98, desc[UR36][R2.64+0x29] ;  /* 0x0000292402627981 */ /* 0x000f64000c1e1100 */
[----:B-----5:R-:W-:-:S05]  /*2ea0*/  PRMT R10, R98, 0x8880, RZ ;  /* 0x00008880620a7816 */ /* 0x020fca00000000ff */
[----:B------:R-:W-:-:S07]  /*2eb0*/  IMAD R13, R10, R89, RZ ;  /* 0x000000590a0d7224 */ /* 0x000fce00078e02ff */
.L_x_78:
[----:B------:R-:W-:Y:S05]  /*2ec0*/  BSYNC B1 ;  /* 0x0000000000017941 */ /* 0x000fea0003800000 */
.L_x_77:
        /* <DEDUP_REMOVED lines=11> */
.L_x_80:
[----:B------:R-:W-:Y:S05]  /*2f80*/  BSYNC B1 ;  /* 0x0000000000017941 */ /* 0x000fea0003800000 */
.L_x_79:
[----:B---3--:R-:W-:Y:S01]  /*2f90*/  @!P4 IMAD R11, R46, R88, R13 ;  /* 0x000000582e0bc224 */ /* 0x008fe200078e020d */
[----:B------:R-:W-:Y:S04]  /*2fa0*/  BSSY B1, `(.L_x_81) ;  /* 0x0000006000017945 */ /* 0x000fe80003800000 */
[----:B------:R3:W-:Y:S01]  /*2fb0*/  @!P4 STG.E.U8 desc[UR36][R6.64+0x28], R11 ;  /* 0x0000280b0600c986 */ /* 0x0007e2000c101124 */
[----:B------:R-:W-:Y:S05]  /*2fc0*/  @P3 BRA `(.L_x_82) ;  /* 0x00000000000c3947 */ /* 0x000fea0003800000 */
[----:B------:R-:W5:Y:S02]  /*2fd0*/  LDG.E.U8 R98, desc[UR36][R8.64+0x29] ;  /* 0x0000292408627981 */ /* 0x000f64000c1e1100 */
[----:B-----5:R-:W-:-:S05]  /*2fe0*/  PRMT R10, R98, 0x8880, RZ ;  /* 0x00008880620a7816 */ /* 0x020fca00000000ff */
[----:B------:R-:W-:-:S07]  /*2ff0*/  IMAD R13, R10, R89, RZ ;  /* 0x000000590a0d7224 */ /* 0x000fce00078e02ff */
.L_x_82:
[----:B------:R-:W-:Y:S05]  /*3000*/  BSYNC B1 ;  /* 0x0000000000017941 */ /* 0x000fea0003800000 */
.L_x_81:
[----:B------:R-:W-:Y:S01]  /*3010*/  @!P3 IMAD R47, R47, R88, R13 ;  /* 0x000000582f2fb224 */ /* 0x000fe200078e020d */
[----:B------:R-:W-:Y:S04]  /*3020*/  BSSY B1, `(.L_x_83) ;  /* 0x0000006000017945 */ /* 0x000fe80003800000 */
[----:B------:R0:W-:Y:S01]  /*3030*/  @!P3 STG.E.U8 desc[UR36][R6.64+0x29], R47 ;  /* 0x0000292f0600b986 */ /* 0x0001e2000c101124 */
[----:B------:R-:W-:Y:S05]  /*3040*/  @P5 BRA `(.L_x_84) ;  /* 0x00000000000c5947 */ /* 0x000fea0003800000 */
[----:B------:R-:W5:Y:S02]  /*3050*/  LDG.E.U8 R98, desc[UR36][R2.64+0x30] ;  /* 0x0000302402627981 */ /* 0x000f64000c1e1100 */
[----:B-----5:R-:W-:-:S05]  /*3060*/  PRMT R10, R98, 0x8880, RZ ;  /* 0x00008880620a7816 */ /* 0x020fca00000000ff */
[----:B------:R-:W-:-:S07]  /*3070*/  IMAD R13, R10, R89, RZ ;  /* 0x000000590a0d7224 */ /* 0x000fce00078e02ff */
.L_x_84:
[----:B------:R-:W-:Y:S05]  /*3080*/  BSYNC B1 ;  /* 0x0000000000017941 */ /* 0x000fea0003800000 */
.L_x_83:
[----:B---3--:R-:W-:Y:S01]  /*3090*/  @!P5 IMAD R11, R48, R88, R13 ;  /* 0x00000058300bd224 */ /* 0x008fe200078e020d */
[----:B------:R-:W-:Y:S04]  /*30a0*/  BSSY B1, `(.L_x_85) ;  /* 0x0000006000017945 */ /* 0x000fe80003800000 */
[----:B------:R3:W-:Y:S01]  /*30b0*/  @!P5 STG.E.U8 desc[UR36][R4.64+0x30], R11 ;  /* 0x0000300b0400d986 */ /* 0x0007e2000c101124 */
[----:B------:R-:W-:Y:S05]  /*30c0*/  @P2 BRA `(.L_x_86) ;  /* 0x00000000000c2947 */ /* 0x000fea0003800000 */
[----:B------:R-:W5:Y:S02]  /*30d0*/  LDG.E.U8 R98, desc[UR36][R2.64+0x31] ;  /* 0x0000312402627981 */ /* 0x000f64000c1e1100 */
[----:B-----5:R-:W-:-:S05]  /*30e0*/  PRMT R10, R98, 0x8880, RZ ;  /* 0x00008880620a7816 */ /* 0x020fca00000000ff */
[----:B------:R-:W-:-:S07]  /*30f0*/  IMAD R13, R10, R89, RZ ;  /* 0x000000590a0d7224 */ /* 0x000fce00078e02ff */
.L_x_86:
[----:B------:R-:W-:Y:S05]  /*3100*/  BSYNC B1 ;  /* 0x0000000000017941 */ /* 0x000fea0003800000 */
.L_x_85:
        /* <DEDUP_REMOVED lines=11> */
.L_x_88:
[----:B------:R-:W-:Y:S05]  /*31c0*/  BSYNC B1 ;  /* 0x0000000000017941 */ /* 0x000fea0003800000 */
.L_x_87:
[----:B---3--:R-:W-:Y:S01]  /*31d0*/  @!P4 IMAD R11, R50, R88, R13 ;  /* 0x00000058320bc224 */ /* 0x008fe200078e020d */
[----:B------:R-:W-:Y:S04]  /*31e0*/  BSSY B1, `(.L_x_89) ;  /* 0x0000006000017945 */ /* 0x000fe80003800000 */
[----:B------:R3:W-:Y:S01]  /*31f0*/  @!P4 STG.E.U8 desc[UR36][R6.64+0x30], R11 ;  /* 0x0000300b0600c986 */ /* 0x0007e2000c101124 */
[----:B------:R-:W-:Y:S05]  /*3200*/  @P3 BRA `(.L_x_90) ;  /* 0x00000000000c3947 */ /* 0x000fea0003800000 */
[----:B------:R-:W5:Y:S02]  /*3210*/  LDG.E.U8 R98, desc[UR36][R8.64+0x31] ;  /* 0x0000312408627981 */ /* 0x000f64000c1e1100 */
[----:B-----5:R-:W-:-:S05]  /*3220*/  PRMT R10, R98, 0x8880, RZ ;  /* 0x00008880620a7816 */ /* 0x020fca00000000ff */
[----:B------:R-:W-:-:S07]  /*3230*/  IMAD R13, R10, R89, RZ ;  /* 0x000000590a0d7224 */ /* 0x000fce00078e02ff */
.L_x_90:
[----:B------:R-:W-:Y:S05]  /*3240*/  BSYNC B1 ;  /* 0x0000000000017941 */ /* 0x000fea0003800000 */
.L_x_89:
[----:B------:R-:W-:Y:S01]  /*3250*/  @!P3 IMAD R51, R51, R88, R13 ;  /* 0x000000583333b224 */ /* 0x000fe200078e020d */
[----:B------:R-:W-:Y:S04]  /*3260*/  BSSY B1, `(.L_x_91) ;  /* 0x0000006000017945 */ /* 0x000fe80003800000 */
[----:B------:R0:W-:Y:S01]  /*3270*/  @!P3 STG.E.U8 desc[UR36][R6.64+0x31], R51 ;  /* 0x000031330600b986 */ /* 0x0001e2000c101124 */
[----:B------:R-:W-:Y:S05]  /*3280*/  @P5 BRA `(.L_x_92) ;  /* 0x00000000000c5947 */ /* 0x000fea0003800000 */
[----:B------:R-:W5:Y:S02]  /*3290*/  LDG.E.U8 R98, desc[UR36][R2.64+0x38] ;  /* 0x0000382402627981 */ /* 0x000f64000c1e1100 */
[----:B-----5:R-:W-:-:S05]  /*32a0*/  PRMT R10, R98, 0x8880, RZ ;  /* 0x00008880620a7816 */ /* 0x020fca00000000ff */
[----:B------:R-:W-:-:S07]  /*32b0*/  IMAD R13, R10, R89, RZ ;  /* 0x000000590a0d7224 */ /* 0x000fce00078e02ff */
.L_x_92:
[----:B------:R-:W-:Y:S05]  /*32c0*/  BSYNC B1 ;  /* 0x0000000000017941 */ /* 0x000fea0003800000 */
.L_x_91:
[----:B---3--:R-:W-:Y:S01]  /*32d0*/  @!P5 IMAD R11, R52, R88, R13 ;  /* 0x00000058340bd224 */ /* 0x008fe200078e020d */
[----:B------:R-:W-:Y:S04]  /*32e0*/  BSSY B1, `(.L_x_93) ;  /* 0x0000006000017945 */ /* 0x000fe80003800000 */
[----:B------:R3:W-:Y:S01]  /*32f0*/  @!P5 STG.E.U8 desc[UR36][R4.64+0x38], R11 ;  /* 0x0000380b0400d986 */ /* 0x0007e2000c101124 */
[----:B------:R-:W-:Y:S05]  /*3300*/  @P2 BRA `(.L_x_94) ;  /* 0x00000000000c2947 */ /* 0x000fea0003800000 */
[----:B------:R-:W5:Y:S02]  /*3310*/  LDG.E.U8 R98, desc[UR36][R2.64+0x39] ;  /* 0x0000392402627981 */ /* 0x000f64000c1e1100 */
[----:B-----5:R-:W-:-:S05]  /*3320*/  PRMT R10, R98, 0x8880, RZ ;  /* 0x00008880620a7816 */ /* 0x020fca00000000ff */
[----:B------:R-:W-:-:S07]  /*3330*/  IMAD R13, R10, R89, RZ ;  /* 0x000000590a0d7224 */ /* 0x000fce00078e02ff */
.L_x_94:
[----:B------:R-:W-:Y:S05]  /*3340*/  BSYNC B1 ;  /* 0x0000000000017941 */ /* 0x000fea0003800000 */
.L_x_93:
        /* <DEDUP_REMOVED lines=11> */
.L_x_96:
[----:B------:R-:W-:Y:S05]  /*3400*/  BSYNC B1 ;  /* 0x0000000000017941 */ /* 0x000fea0003800000 */
.L_x_95:
[----:B---3--:R-:W-:Y:S01]  /*3410*/  @!P4 IMAD R11, R54, R88, R13 ;  /* 0x00000058360bc224 */ /* 0x008fe200078e020d */
[----:B------:R-:W-:Y:S04]  /*3420*/  BSSY B1, `(.L_x_97) ;  /* 0x0000006000017945 */ /* 0x000fe80003800000 */
[----:B------:R3:W-:Y:S01]  /*3430*/  @!P4 STG.E.U8 desc[UR36][R6.64+0x38], R11 ;  /* 0x0000380b0600c986 */ /* 0x0007e2000c101124 */
[----:B------:R-:W-:Y:S05]  /*3440*/  @P3 BRA `(.L_x_98) ;  /* 0x00000000000c3947 */ /* 0x000fea0003800000 */
[----:B------:R-:W5:Y:S02]  /*3450*/  LDG.E.U8 R98, desc[UR36][R8.64+0x39] ;  /* 0x0000392408627981 */ /* 0x000f64000c1e1100 */
[----:B-----5:R-:W-:-:S05]  /*3460*/  PRMT R10, R98, 0x8880, RZ ;  /* 0x00008880620a7816 */ /* 0x020fca00000000ff */
[----:B------:R-:W-:-:S07]  /*3470*/  IMAD R13, R10, R89, RZ ;  /* 0x000000590a0d7224 */ /* 0x000fce00078e02ff */
.L_x_98:
[----:B------:R-:W-:Y:S05]  /*3480*/  BSYNC B1 ;  /* 0x0000000000017941 */ /* 0x000fea0003800000 */
.L_x_97:
[----:B------:R-:W-:Y:S01]  /*3490*/  @!P3 IMAD R55, R55, R88, R13 ;  /* 0x000000583737b224 */ /* 0x000fe200078e020d */
[----:B------:R-:W-:Y:S04]  /*34a0*/  BSSY B1, `(.L_x_99) ;  /* 0x0000006000017945 */ /* 0x000fe80003800000 */
[----:B------:R0:W-:Y:S01]  /*34b0*/  @!P3 STG.E.U8 desc[UR36][R6.64+0x39], R55 ;  /* 0x000039370600b986 */ /* 0x0001e2000c101124 */
[----:B------:R-:W-:Y:S05]  /*34c0*/  @P5 BRA `(.L_x_100) ;  /* 0x00000000000c5947 */ /* 0x000fea0003800000 */
[----:B------:R-:W5:Y:S02]  /*34d0*/  LDG.E.U8 R98, desc[UR36][R2.64+0x40] ;  /* 0x0000402402627981 */ /* 0x000f64000c1e1100 */
[----:B-----5:R-:W-:-:S05]  /*34e0*/  PRMT R10, R98, 0x8880, RZ ;  /* 0x00008880620a7816 */ /* 0x020fca00000000ff */
[----:B------:R-:W-:-:S07]  /*34f0*/  IMAD R13, R10, R89, RZ ;  /* 0x000000590a0d7224 */ /* 0x000fce00078e02ff */
.L_x_100:
[----:B------:R-:W-:Y:S05]  /*3500*/  BSYNC B1 ;  /* 0x0000000000017941 */ /* 0x000fea0003800000 */
.L_x_99:
[----:B---3--:R-:W-:Y:S01]  /*3510*/  @!P5 IMAD R11, R56, R88, R13 ;  /* 0x00000058380bd224 */ /* 0x008fe200078e020d */
[----:B------:R-:W-:Y:S04]  /*3520*/  BSSY B1, `(.L_x_101) ;  /* 0x0000006000017945 */ /* 0x000fe80003800000 */
[----:B------:R3:W-:Y:S01]  /*3530*/  @!P5 STG.E.U8 desc[UR36][R4.64+0x40], R11 ;  /* 0x0000400b0400d986 */ /* 0x0007e2000c101124 */
[----:B------:R-:W-:Y:S05]  /*3540*/  @P2 BRA `(.L_x_102) ;  /* 0x00000000000c2947 */ /* 0x000fea0003800000 */
[----:B------:R-:W5:Y:S02]  /*3550*/  LDG.E.U8 R98, desc[UR36][R2.64+0x41] ;  /* 0x0000412402627981 */ /* 0x000f64000c1e1100 */
[----:B-----5:R-:W-:-:S05]  /*3560*/  PRMT R10, R98, 0x8880, RZ ;  /* 0x00008880620a7816 */ /* 0x020fca00000000ff */
[----:B------:R-:W-:-:S07]  /*3570*/  IMAD R13, R10, R89, RZ ;  /* 0x000000590a0d7224 */ /* 0x000fce00078e02ff */
.L_x_102:
[----:B------:R-:W-:Y:S05]  /*3580*/  BSYNC B1 ;  /* 0x0000000000017941 */ /* 0x000fea0003800000 */
.L_x_101:
        /* <DEDUP_REMOVED lines=11> */
.L_x_104:
[----:B------:R-:W-:Y:S05]  /*3640*/  BSYNC B1 ;  /* 0x0000000000017941 */ /* 0x000fea0003800000 */
.L_x_103:
[----:B---3--:R-:W-:Y:S01]  /*3650*/  @!P4 IMAD R11, R58, R88, R13 ;  /* 0x000000583a0bc224 */ /* 0x008fe200078e020d */
[----:B------:R-:W-:Y:S04]  /*3660*/  BSSY B1, `(.L_x_105) ;  /* 0x0000006000017945 */ /* 0x000fe80003800000 */
[----:B------:R3:W-:Y:S01]  /*3670*/  @!P4 STG.E.U8 desc[UR36][R6.64+0x40], R11 ;  /* 0x0000400b0600c986 */ /* 0x0007e2000c101124 */
[----:B------:R-:W-:Y:S05]  /*3680*/  @P3 BRA `(.L_x_106) ;  /* 0x00000000000c3947 */ /* 0x000fea0003800000 */
[----:B------:R-:W5:Y:S02]  /*3690*/  LDG.E.U8 R98, desc[UR36][R8.64+0x41] ;  /* 0x0000412408627981 */ /* 0x000f64000c1e1100 */
[----:B-----5:R-:W-:-:S05]  /*36a0*/  PRMT R10, R98, 0x8880, RZ ;  /* 0x00008880620a7816 */ /* 0x020fca00000000ff */
[----:B------:R-:W-:-:S07]  /*36b0*/  IMAD R13, R10, R89, RZ ;  /* 0x000000590a0d7224 */ /* 0x000fce00078e02ff */
.L_x_106:
[----:B------:R-:W-:Y:S05]  /*36c0*/  BSYNC B1 ;  /* 0x0000000000017941 */ /* 0x000fea0003800000 */
.L_x_105:
[----:B------:R-:W-:Y:S01]  /*36d0*/  @!P3 IMAD R59, R59, R88, R13 ;  /* 0x000000583b3bb224 */ /* 0x000fe200078e020d */
[----:B------:R-:W-:Y:S04]  /*36e0*/  BSSY B1, `(.L_x_107) ;  /* 0x0000006000017945 */ /* 0x000fe80003800000 */
[----:B------:R0:W-:Y:S01]  /*36f0*/  @!P3 STG.E.U8 desc[UR36][R6.64+0x41], R59 ;  /* 0x0000413b0600b986 */ /* 0x0001e2000c101124 */
[----:B------:R-:W-:Y:S05]  /*3700*/  @P5 BRA `(.L_x_108) ;  /* 0x00000000000c5947 */ /* 0x000fea0003800000 */
[----:B------:R-:W5:Y:S02]  /*3710*/  LDG.E.U8 R98, desc[UR36][R2.64+0x48] ;  /* 0x0000482402627981 */ /* 0x000f64000c1e1100 */
[----:B-----5:R-:W-:-:S05]  /*3720*/  PRMT R10, R98, 0x8880, RZ ;  /* 0x00008880620a7816 */ /* 0x020fca00000000ff */
[----:B------:R-:W-:-:S07]  /*3730*/  IMAD R13, R10, R89, RZ ;  /* 0x000000590a0d7224 */ /* 0x000fce00078e02ff */
.L_x_108:
[----:B------:R-:W-:Y:S05]  /*3740*/  BSYNC B1 ;  /* 0x0000000000017941 */ /* 0x000fea0003800000 */
.L_x_107:
[----:B---3--:R-:W-:Y:S01]  /*3750*/  @!P5 IMAD R11, R60, R88, R13 ;  /* 0x000000583c0bd224 */ /* 0x008fe200078e020d */
[----:B------:R-:W-:Y:S04]  /*3760*/  BSSY B1, `(.L_x_109) ;  /* 0x0000006000017945 */ /* 0x000fe80003800000 */
[----:B------:R3:W-:Y:S01]  /*3770*/  @!P5 STG.E.U8 desc[UR36][R4.64+0x48], R11 ;  /* 0x0000480b0400d986 */ /* 0x0007e2000c101124 */
[----:B------:R-:W-:Y:S05]  /*3780*/  @P2 BRA `(.L_x_110) ;  /* 0x00000000000c2947 */ /* 0x000fea0003800000 */
[----:B------:R-:W5:Y:S02]  /*3790*/  LDG.E.U8 R98, desc[UR36][R2.64+0x49] ;  /* 0x0000492402627981 */ /* 0x000f64000c1e1100 */
[----:B-----5:R-:W-:-:S05]  /*37a0*/  PRMT R10, R98, 0x8880, RZ ;  /* 0x00008880620a7816 */ /* 0x020fca00000000ff */
[----:B------:R-:W-:-:S07]  /*37b0*/  IMAD R13, R10, R89, RZ ;  /* 0x000000590a0d7224 */ /* 0x000fce00078e02ff */
.L_x_110:
[----:B------:R-:W-:Y:S05]  /*37c0*/  BSYNC B1 ;  /* 0x0000000000017941 */ /* 0x000fea0003800000 */
.L_x_109:
        /* <DEDUP_REMOVED lines=11> */
.L_x_112:
[----:B------:R-:W-:Y:S05]  /*3880*/  BSYNC B1 ;  /* 0x0000000000017941 */ /* 0x000fea0003800000 */
.L_x_111:
[----:B---3--:R-:W-:Y:S01]  /*3890*/  @!P4 IMAD R11, R62, R88, R13 ;  /* 0x000000583e0bc224 */ /* 0x008fe200078e020d */
[----:B------:R-:W-:Y:S04]  /*38a0*/  BSSY B1, `(.L_x_113) ;  /* 0x0000006000017945 */ /* 0x000fe80003800000 */
[----:B------:R3:W-:Y:S01]  /*38b0*/  @!P4 STG.E.U8 desc[UR36][R6.64+0x48], R11 ;  /* 0x0000480b0600c986 */ /* 0x0007e2000c101124 */
[----:B------:R-:W-:Y:S05]  /*38c0*/  @P3 BRA `(.L_x_114) ;  /* 0x00000000000c3947 */ /* 0x000fea0003800000 */
[----:B------:R-:W5:Y:S02]  /*38d0*/  LDG.E.U8 R98, desc[UR36][R8.64+0x49] ;  /* 0x0000492408627981 */ /* 0x000f64000c1e1100 */
[----:B-----5:R-:W-:-:S05]  /*38e0*/  PRMT R10, R98, 0x8880, RZ ;  /* 0x00008880620a7816 */ /* 0x020fca00000000ff */
[----:B------:R-:W-:-:S07]  /*38f0*/  IMAD R13, R10, R89, RZ ;  /* 0x000000590a0d7224 */ /* 0x000fce00078e02ff */
.L_x_114:
[----:B------:R-:W-:Y:S05]  /*3900*/  BSYNC B1 ;  /* 0x0000000000017941 */ /* 0x000fea0003800000 */
.L_x_113:
[----:B------:R-:W-:Y:S01]  /*3910*/  @!P3 IMAD R63, R63, R88, R13 ;  /* 0x000000583f3fb224 */ /* 0x000fe200078e020d */
[----:B------:R-:W-:Y:S04]  /*3920*/  BSSY B1, `(.L_x_115) ;  /* 0x0000006000017945 */ /* 0x000fe80003800000 */
[----:B------:R0:W-:Y:S01]  /*3930*/  @!P3 STG.E.U8 desc[UR36][R6.64+0x49], R63 ;  /* 0x0000493f0600b986 */ /* 0x0001e2000c101124 */
[----:B------:R-:W-:Y:S05]  /*3940*/  @P5 BRA `(.L_x_116) ;  /* 0x00000000000c5947 */ /* 0x000fea0003800000 */
[----:B------:R-:W5:Y:S02]  /*3950*/  LDG.E.U8 R98, desc[UR36][R2.64+0x50] ;  /* 0x0000502402627981 */ /* 0x000f64000c1e1100 */
[----:B-----5:R-:W-:-:S05]  /*3960*/  PRMT R10, R98, 0x8880, RZ ;  /* 0x00008880620a7816 */ /* 0x020fca00000000ff */
[----:B------:R-:W-:-:S07]  /*3970*/  IMAD R13, R10, R89, RZ ;  /* 0x000000590a0d7224 */ /* 0x000fce00078e02ff */
.L_x_116:
[----:B------:R-:W-:Y:S05]  /*3980*/  BSYNC B1 ;  /* 0x0000000000017941 */ /* 0x000fea0003800000 */
.L_x_115:
[----:B---3--:R-:W-:Y:S01]  /*3990*/  @!P5 IMAD R11, R64, R88, R13 ;  /* 0x00000058400bd224 */ /* 0x008fe200078e020d */
[----:B------:R-:W-:Y:S04]  /*39a0*/  BSSY B1, `(.L_x_117) ;  /* 0x0000006000017945 */ /* 0x000fe80003800000 */
[----:B------:R3:W-:Y:S01]  /*39b0*/  @!P5 STG.E.U8 desc[UR36][R4.64+0x50], R11 ;  /* 0x0000500b0400d986 */ /* 0x0007e2000c101124 */
[----:B------:R-:W-:Y:S05]  /*39c0*/  @P2 BRA `(.L_x_118) ;  /* 0x00000000000c2947 */ /* 0x000fea0003800000 */
[----:B------:R-:W5:Y:S02]  /*39d0*/  LDG.E.U8 R98, desc[UR36][R2.64+0x51] ;  /* 0x0000512402627981 */ /* 0x000f64000c1e1100 */
[----:B-----5:R-:W-:-:S05]  /*39e0*/  PRMT R10, R98, 0x8880, RZ ;  /* 0x00008880620a7816 */ /* 0x020fca00000000ff */
[----:B------:R-:W-:-:S07]  /*39f0*/  IMAD R13, R10, R89, RZ ;  /* 0x000000590a0d7224 */ /* 0x000fce00078e02ff */
.L_x_118:
[----:B------:R-:W-:Y:S05]  /*3a00*/  BSYNC B1 ;  /* 0x0000000000017941 */ /* 0x000fea0003800000 */
.L_x_117:
        /* <DEDUP_REMOVED lines=11> */
.L_x_120:
[----:B------:R-:W-:Y:S05]  /*3ac0*/  BSYNC B1 ;  /* 0x0000000000017941 */ /* 0x000fea0003800000 */
.L_x_119:
[----:B---3--:R-:W-:Y:S01]  /*3ad0*/  @!P4 IMAD R11, R66, R88, R13 ;  /* 0x00000058420bc224 */ /* 0x008fe200078e020d */
[----:B------:R-:W-:Y:S04]  /*3ae0*/  BSSY B1, `(.L_x_121) ;  /* 0x0000006000017945 */ /* 0x000fe80003800000 */
[----:B------:R3:W-:Y:S01]  /*3af0*/  @!P4 STG.E.U8 desc[UR36][R6.64+0x50], R11 ;  /* 0x0000500b0600c986 */ /* 0x0007e2000c101124 */
[----:B------:R-:W-:Y:S05]  /*3b00*/  @P3 BRA `(.L_x_122) ;  /* 0x00000000000c3947 */ /* 0x000fea0003800000 */
[----:B------:R-:W5:Y:S02]  /*3b10*/  LDG.E.U8 R98, desc[UR36][R8.64+0x51] ;  /* 0x0000512408627981 */ /* 0x000f64000c1e1100 */
[----:B-----5:R-:W-:-:S05]  /*3b20*/  PRMT R10, R98, 0x8880, RZ ;  /* 0x00008880620a7816 */ /* 0x020fca00000000ff */
[----:B------:R-:W-:-:S07]  /*3b30*/  IMAD R13, R10, R89, RZ ;  /* 0x000000590a0d7224 */ /* 0x000fce00078e02ff */
.L_x_122:
[----:B------:R-:W-:Y:S05]  /*3b40*/  BSYNC B1 ;  /* 0x0000000000017941 */ /* 0x000fea0003800000 */
.L_x_121:
[----:B------:R-:W-:Y:S01]  /*3b50*/  @!P3 IMAD R67, R67, R88, R13 ;  /* 0x000000584343b224 */ /* 0x000fe200078e020d */
[----:B------:R-:W-:Y:S04]  /*3b60*/  BSSY B1, `(.L_x_123) ;  /* 0x0000006000017945 */ /* 0x000fe80003800000 */
[----:B------:R0:W-:Y:S01]  /*3b70*/  @!P3 STG.E.U8 desc[UR36][R6.64+0x51], R67 ;  /* 0x000051430600b986 */ /* 0x0001e2000c101124 */
[----:B------:R-:W-:Y:S05]  /*3b80*/  @P5 BRA `(.L_x_124) ;  /* 0x00000000000c5947 */ /* 0x000fea0003800000 */
[----:B------:R-:W5:Y:S02]  /*3b90*/  LDG.E.U8 R98, desc[UR36][R2.64+0x58] ;  /* 0x0000582402627981 */ /* 0x000f64000c1e1100 */
[----:B-----5:R-:W-:-:S05]  /*3ba0*/  PRMT R10, R98, 0x8880, RZ ;  /* 0x00008880620a7816 */ /* 0x020fca00000000ff */
[----:B------:R-:W-:-:S07]  /*3bb0*/  IMAD R13, R10, R89, RZ ;  /* 0x000000590a0d7224 */ /* 0x000fce00078e02ff */
.L_x_124:
[----:B------:R-:W-:Y:S05]  /*3bc0*/  BSYNC B1 ;  /* 0x0000000000017941 */ /* 0x000fea0003800000 */
.L_x_123:
[----:B---3--:R-:W-:Y:S01]  /*3bd0*/  @!P5 IMAD R11, R68, R88, R13 ;  /* 0x00000058440bd224 */ /* 0x008fe200078e020d */
[----:B------:R-:W-:Y:S04]  /*3be0*/  BSSY B1, `(.L_x_125) ;  /* 0x0000006000017945 */ /* 0x000fe80003800000 */
[----:B------:R3:W-:Y:S01]  /*3bf0*/  @!P5 STG.E.U8 desc[UR36][R4.64+0x58], R11 ;  /* 0x0000580b0400d986 */ /* 0x0007e2000c101124 */
[----:B------:R-:W-:Y:S05]  /*3c00*/  @P2 BRA `(.L_x_126) ;  /* 0x00000000000c2947 */ /* 0x000fea0003800000 */
[----:B------:R-:W5:Y:S02]  /*3c10*/  LDG.E.U8 R98, desc[UR36][R2.64+0x59] ;  /* 0x0000592402627981 */ /* 0x000f64000c1e1100 */
[----:B-----5:R-:W-:-:S05]  /*3c20*/  PRMT R10, R98, 0x8880, RZ ;  /* 0x00008880620a7816 */ /* 0x020fca00000000ff */
[----:B------:R-:W-:-:S07]  /*3c30*/  IMAD R13, R10, R89, RZ ;  /* 0x000000590a0d7224 */ /* 0x000fce00078e02ff */
.L_x_126:
[----:B------:R-:W-:Y:S05]  /*3c40*/  BSYNC B1 ;  /* 0x0000000000017941 */ /* 0x000fea0003800000 */
.L_x_125:
        /* <DEDUP_REMOVED lines=11> */
.L_x_128:
[----:B------:R-:W-:Y:S05]  /*3d00*/  BSYNC B1 ;  /* 0x0000000000017941 */ /* 0x000fea0003800000 */
.L_x_127:
[----:B---3--:R-:W-:Y:S01]  /*3d10*/  @!P4 IMAD R11, R70, R88, R13 ;  /* 0x00000058460bc224 */ /* 0x008fe200078e020d */
[----:B------:R-:W-:Y:S04]  /*3d20*/  BSSY B1, `(.L_x_129) ;  /* 0x0000006000017945 */ /* 0x000fe80003800000 */
[----:B------:R3:W-:Y:S01]  /*3d30*/  @!P4 STG.E.U8 desc[UR36][R6.64+0x58], R11 ;  /* 0x0000580b0600c986 */ /* 0x0007e2000c101124 */
[----:B------:R-:W-:Y:S05]  /*3d40*/  @P3 BRA `(.L_x_130) ;  /* 0x00000000000c3947 */ /* 0x000fea0003800000 */
[----:B------:R-:W5:Y:S02]  /*3d50*/  LDG.E.U8 R98, desc[UR36][R8.64+0x59] ;  /* 0x0000592408627981 */ /* 0x000f64000c1e1100 */
[----:B-----5:R-:W-:-:S05]  /*3d60*/  PRMT R10, R98, 0x8880, RZ ;  /* 0x00008880620a7816 */ /* 0x020fca00000000ff */
[----:B------:R-:W-:-:S07]  /*3d70*/  IMAD R13, R10, R89, RZ ;  /* 0x000000590a0d7224 */ /* 0x000fce00078e02ff */
.L_x_130:
[----:B------:R-:W-:Y:S05]  /*3d80*/  BSYNC B1 ;  /* 0x0000000000017941 */ /* 0x000fea0003800000 */
.L_x_129:
[----:B------:R-:W-:Y:S01]  /*3d90*/  @!P3 IMAD R71, R71, R88, R13 ;  /* 0x000000584747b224 */ /* 0x000fe200078e020d */
[----:B------:R-:W-:Y:S04]  /*3da0*/  BSSY B1, `(.L_x_131) ;  /* 0x0000006000017945 */ /* 0x000fe80003800000 */
[----:B------:R0:W-:Y:S01]  /*3db0*/  @!P3 STG.E.U8 desc[UR36][R6.64+0x59], R71 ;  /* 0x000059470600b986 */ /* 0x0001e2000c101124 */
[----:B------:R-:W-:Y:S05]  /*3dc0*/  @P5 BRA `(.L_x_132) ;  /* 0x00000000000c5947 */ /* 0x000fea0003800000 */
[----:B------:R-:W5:Y:S02]  /*3dd0*/  LDG.E.U8 R98, desc[UR36][R2.64+0x60] ;  /* 0x0000602402627981 */ /* 0x000f64000c1e1100 */
[----:B-----5:R-:W-:-:S05]  /*3de0*/  PRMT R10, R98, 0x8880, RZ ;  /* 0x00008880620a7816 */ /* 0x020fca00000000ff */
[----:B------:R-:W-:-:S07]  /*3df0*/  IMAD R13, R10, R89, RZ ;  /* 0x000000590a0d7224 */ /* 0x000fce00078e02ff */
.L_x_132:
[----:B------:R-:W-:Y:S05]  /*3e00*/  BSYNC B1 ;  /* 0x0000000000017941 */ /* 0x000fea0003800000 */
.L_x_131:
[----:B---3--:R-:W-:Y:S01]  /*3e10*/  @!P5 IMAD R11, R72, R88, R13 ;  /* 0x00000058480bd224 */ /* 0x008fe200078e020d */
[----:B------:R-:W-:Y:S04]  /*3e20*/  BSSY B1, `(.L_x_133) ;  /* 0x0000006000017945 */ /* 0x000fe80003800000 */
[----:B------:R3:W-:Y:S01]  /*3e30*/  @!P5 STG.E.U8 desc[UR36][R4.64+0x60], R11 ;  /* 0x0000600b0400d986 */ /* 0x0007e2000c101124 */
[----:B------:R-:W-:Y:S05]  /*3e40*/  @P2 BRA `(.L_x_134) ;  /* 0x00000000000c2947 */ /* 0x000fea0003800000 */
[----:B------:R-:W5:Y:S02]  /*3e50*/  LDG.E.U8 R98, desc[UR36][R2.64+0x61] ;  /* 0x0000612402627981 */ /* 0x000f64000c1e1100 */
[----:B-----5:R-:W-:-:S05]  /*3e60*/  PRMT R10, R98, 0x8880, RZ ;  /* 0x00008880620a7816 */ /* 0x020fca00000000ff */
[----:B------:R-:W-:-:S07]  /*3e70*/  IMAD R13, R10, R89, RZ ;  /* 0x000000590a0d7224 */ /* 0x000fce00078e02ff */
.L_x_134:
[----:B------:R-:W-:Y:S05]  /*3e80*/  BSYNC B1 ;  /* 0x0000000000017941 */ /* 0x000fea0003800000 */
.L_x_133:
        /* <DEDUP_REMOVED lines=11> */
.L_x_136:
[----:B------:R-:W-:Y:S05]  /*3f40*/  BSYNC B1 ;  /* 0x0000000000017941 */ /* 0x000fea0003800000 */
.L_x_135:
[----:B---3--:R-:W-:Y:S01]  /*3f50*/  @!P4 IMAD R11, R74, R88, R13 ;  /* 0x000000584a0bc224 */ /* 0x008fe200078e020d */
[----:B------:R-:W-:Y:S04]  /*3f60*/  BSSY B1, `(.L_x_137) ;  /* 0x0000006000017945 */ /* 0x000fe80003800000 */
[----:B------:R3:W-:Y:S01]  /*3f70*/  @!P4 STG.E.U8 desc[UR36][R6.64+0x60], R11 ;  /* 0x0000600b0600c986 */ /* 0x0007e2000c101124 */
[----:B------:R-:W-:Y:S05]  /*3f80*/  @P3 BRA `(.L_x_138) ;  /* 0x00000000000c3947 */ /* 0x000fea0003800000 */
[----:B------:R-:W5:Y:S02]  /*3f90*/  LDG.E.U8 R98, desc[UR36][R8.64+0x61] ;  /* 0x0000612408627981 */ /* 0x000f64000c1e1100 */
[----:B-----5:R-:W-:-:S05]  /*3fa0*/  PRMT R10, R98, 0x8880, RZ ;  /* 0x00008880620a7816 */ /* 0x020fca00000000ff */
[----:B------:R-:W-:-:S07]  /*3fb0*/  IMAD R13, R10, R89, RZ ;  /* 0x000000590a0d7224 */ /* 0x000fce00078e02ff */
.L_x_138:
[----:B------:R-:W-:Y:S05]  /*3fc0*/  BSYNC B1 ;  /* 0x0000000000017941 */ /* 0x000fea0003800000 */
.L_x_137:
[----:B------:R-:W-:Y:S01]  /*3fd0*/  @!P3 IMAD R75, R75, R88, R13 ;  /* 0x000000584b4bb224 */ /* 0x000fe200078e020d */
[----:B------:R-:W-:Y:S04]  /*3fe0*/  BSSY B1, `(.L_x_139) ;  /* 0x0000006000017945 */ /* 0x000fe80003800000 */
[----:B------:R0:W-:Y:S01]  /*3ff0*/  @!P3 STG.E.U8 desc[UR36][R6.64+0x61], R75 ;  /* 0x0000614b0600b986 */ /* 0x0001e2000c101124 */
[----:B------:R-:W-:Y:S05]  /*4000*/  @P5 BRA `(.L_x_140) ;  /* 0x00000000000c5947 */ /* 0x000fea0003800000 */
[----:B------:R-:W5:Y:S02]  /*4010*/  LDG.E.U8 R98, desc[UR36][R2.64+0x68] ;  /* 0x0000682402627981 */ /* 0x000f64000c1e1100 */
[----:B-----5:R-:W-:-:S05]  /*4020*/  PRMT R10, R98, 0x8880, RZ ;  /* 0x00008880620a7816 */ /* 0x020fca00000000ff */
[----:B------:R-:W-:-:S07]  /*4030*/  IMAD R13, R10, R89, RZ ;  /* 0x000000590a0d7224 */ /* 0x000fce00078e02ff */
.L_x_140:
[----:B------:R-:W-:Y:S05]  /*4040*/  BSYNC B1 ;  /* 0x0000000000017941 */ /* 0x000fea0003800000 */
.L_x_139:
[----:B---3--:R-:W-:Y:S01]  /*4050*/  @!P5 IMAD R11, R76, R88, R13 ;  /* 0x000000584c0bd224 */ /* 0x008fe200078e020d */
[----:B------:R-:W-:Y:S04]  /*4060*/  BSSY B1, `(.L_x_141) ;  /* 0x0000006000017945 */ /* 0x000fe80003800000 */
[----:B------:R3:W-:Y:S01]  /*4070*/  @!P5 STG.E.U8 desc[UR36][R4.64+0x68], R11 ;  /* 0x0000680b0400d986 */ /* 0x0007e2000c101124 */
[----:B------:R-:W-:Y:S05]  /*4080*/  @P2 BRA `(.L_x_142) ;  /* 0x00000000000c2947 */ /* 0x000fea0003800000 */
[----:B------:R-:W5:Y:S02]  /*4090*/  LDG.E.U8 R98, desc[UR36][R2.64+0x69] ;  /* 0x0000692402627981 */ /* 0x000f64000c1e1100 */
[----:B-----5:R-:W-:-:S05]  /*40a0*/  PRMT R10, R98, 0x8880, RZ ;  /* 0x00008880620a7816 */ /* 0x020fca00000000ff */
[----:B------:R-:W-:-:S07]  /*40b0*/  IMAD R13, R10, R89, RZ ;  /* 0x000000590a0d7224 */ /* 0x000fce00078e02ff */
.L_x_142:
[----:B------:R-:W-:Y:S05]  /*40c0*/  BSYNC B1 ;  /* 0x0000000000017941 */ /* 0x000fea0003800000 */
.L_x_141:
        /* <DEDUP_REMOVED lines=11> */
.L_x_144:
[----:B------:R-:W-:Y:S05]  /*4180*/  BSYNC B1 ;  /* 0x0000000000017941 */ /* 0x000fea0003800000 */
.L_x_143:
[----:B---3--:R-:W-:Y:S01]  /*4190*/  @!P4 IMAD R11, R78, R88, R13 ;  /* 0x000000584e0bc224 */ /* 0x008fe200078e020d */
[----:B------:R-:W-:Y:S04]  /*41a0*/  BSSY B1, `(.L_x_145) ;  /* 0x0000006000017945 */ /* 0x000fe80003800000 */
[----:B------:R3:W-:Y:S01]  /*41b0*/  @!P4 STG.E.U8 desc[UR36][R6.64+0x68], R11 ;  /* 0x0000680b0600c986 */ /* 0x0007e2000c101124 */
[----:B------:R-:W-:Y:S05]  /*41c0*/  @P3 BRA `(.L_x_146) ;  /* 0x00000000000c3947 */ /* 0x000fea0003800000 */
[----:B------:R-:W5:Y:S02]  /*41d0*/  LDG.E.U8 R98, desc[UR36][R8.64+0x69] ;  /* 0x0000692408627981 */ /* 0x000f64000c1e1100 */
[----:B-----5:R-:W-:-:S05]  /*41e0*/  PRMT R10, R98, 0x8880, RZ ;  /* 0x00008880620a7816 */ /* 0x020fca00000000ff */
[----:B------:R-:W-:-:S07]  /*41f0*/  IMAD R13, R10, R89, RZ ;  /* 0x000000590a0d7224 */ /* 0x000fce00078e02ff */
.L_x_146:
[----:B------:R-:W-:Y:S05]  /*4200*/  BSYNC B1 ;  /* 0x0000000000017941 */ /* 0x000fea0003800000 */
.L_x_145:
[----:B------:R-:W-:Y:S01]  /*4210*/  @!P3 IMAD R79, R79, R88, R13 ;  /* 0x000000584f4fb224 */ /* 0x000fe200078e020d */
[----:B------:R-:W-:Y:S04]  /*4220*/  BSSY B1, `(.L_x_147) ;  /* 0x0000006000017945 */ /* 0x000fe80003800000 */
[----:B------:R0:W-:Y:S01]  /*4230*/  @!P3 STG.E.U8 desc[UR36][R6.64+0x69], R79 ;  /* 0x0000694f0600b986 */ /* 0x0001e2000c101124 */
[----:B------:R-:W-:Y:S05]  /*4240*/  @P5 BRA `(.L_x_148) ;  /* 0x00000000000c5947 */ /* 0x000fea0003800000 */
[----:B------:R-:W5:Y:S02]  /*4250*/  LDG.E.U8 R98, desc[UR36][R2.64+0x70] ;  /* 0x0000702402627981 */ /* 0x000f64000c1e1100 */
[----:B-----5:R-:W-:-:S05]  /*4260*/  PRMT R10, R98, 0x8880, RZ ;  /* 0x00008880620a7816 */ /* 0x020fca00000000ff */
[----:B------:R-:W-:-:S07]  /*4270*/  IMAD R13, R10, R89, RZ ;  /* 0x000000590a0d7224 */ /* 0x000fce00078e02ff */
.L_x_148:
[----:B------:R-:W-:Y:S05]  /*4280*/  BSYNC B1 ;  /* 0x0000000000017941 */ /* 0x000fea0003800000 */
.L_x_147:
[----:B---3--:R-:W-:Y:S01]  /*4290*/  @!P5 IMAD R11, R80, R88, R13 ;  /* 0x00000058500bd224 */ /* 0x008fe200078e020d */
[----:B------:R-:W-:Y:S04]  /*42a0*/  BSSY B1, `(.L_x_149) ;  /* 0x0000006000017945 */ /* 0x000fe80003800000 */
[----:B------:R3:W-:Y:S01]  /*42b0*/  @!P5 STG.E.U8 desc[UR36][R4.64+0x70], R11 ;  /* 0x0000700b0400d986 */ /* 0x0007e2000c101124 */
[----:B------:R-:W-:Y:S05]  /*42c0*/  @P2 BRA `(.L_x_150) ;  /* 0x00000000000c2947 */ /* 0x000fea0003800000 */
[----:B------:R-:W5:Y:S02]  /*42d0*/  LDG.E.U8 R98, desc[UR36][R2.64+0x71] ;  /* 0x0000712402627981 */ /* 0x000f64000c1e1100 */
[----:B-----5:R-:W-:-:S05]  /*42e0*/  PRMT R10, R98, 0x8880, RZ ;  /* 0x00008880620a7816 */ /* 0x020fca00000000ff */
[----:B------:R-:W-:-:S07]  /*42f0*/  IMAD R13, R10, R89, RZ ;  /* 0x000000590a0d7224 */ /* 0x000fce00078e02ff */
.L_x_150:
[----:B------:R-:W-:Y:S05]  /*4300*/  BSYNC B1 ;  /* 0x0000000000017941 */ /* 0x000fea0003800000 */
.L_x_149:
[C---:B------:R-:W-:Y:S01]  /*4310*/  ISETP.LT.OR P4, PT, R0.reuse, 0x71, !P0 ;  /* 0x000000710000780c */ /* 0x040fe20004781670 */
[----:B------:R-:W-:Y:S01]  /*4320*/  @!P2 IMAD R81, R81, R88, R13 ;  /* 0x000000585151a224 */ /* 0x000fe200078e020d */
[----:B------:R-:W-:Y:S01]  /*4330*/  BSSY B1, `(.L_x_151) ;  /* 0x000000a000017945 */ /* 0x000fe20003800000 */
[C---:B------:R-:W-:Y:S02]  /*4340*/  ISETP.LT.OR P3, PT, R0.reuse, 0x72, !P0 ;  /* 0x000000720000780c */ /* 0x040fe40004761670 */
[C---:B------:R-:W-:Y:S01]  /*4350*/  ISETP.LT.OR P5, PT, R0.reuse, 0x79, !P0 ;  /* 0x000000790000780c */ /* 0x040fe200047a1670 */
[----:B------:R0:W-:Y:S01]  /*4360*/  @!P2 STG.E.U8 desc[UR36][R4.64+0x71], R81 ;  /* 0x000071510400a986 */ /* 0x0001e2000c101124 */
[C---:B------:R-:W-:Y:S02]  /*4370*/  ISETP.LT.OR P2, PT, R0.reuse, 0x79, !P1 ;  /* 0x000000790000780c */ /* 0x040fe40004f41670 */
[----:B------:R-:W-:-:S04]  /*4380*/  ISETP.LT.OR P1, PT, R0, 0x7a, !P1 ;  /* 0x0000007a0000780c */ /* 0x000fc80004f21670 */
[----:B------:R-:W-:Y:S09]  /*4390*/  @P4 BRA `(.L_x_152) ;  /* 0x00000000000c4947 */ /* 0x000ff20003800000 */
[----:B------:R-:W5:Y:S02]  /*43a0*/  LDG.E.U8 R98, desc[UR36][R8.64+0x70] ;  /* 0x0000702408627981 */ /* 0x000f64000c1e1100 */
[----:B-----5:R-:W-:-:S05]  /*43b0*/  PRMT R10, R98, 0x8880, RZ ;  /* 0x00008880620a7816 */ /* 0x020fca00000000ff */
[----:B------:R-:W-:-:S07]  /*43c0*/  IMAD R13, R10, R89, RZ ;  /* 0x000000590a0d7224 */ /* 0x000fce00078e02ff */
.L_x_152:
[----:B------:R-:W-:Y:S05]  /*43d0*/  BSYNC B1 ;  /* 0x0000000000017941 */ /* 0x000fea0003800000 */
.L_x_151:
[----:B---3--:R-:W-:Y:S01]  /*43e0*/  @!P4 IMAD R11, R82, R88, R13 ;  /* 0x00000058520bc224 */ /* 0x008fe200078e020d */
[----:B------:R-:W-:Y:S04]  /*43f0*/  BSSY B1, `(.L_x_153) ;  /* 0x0000006000017945 */ /* 0x000fe80003800000 */
[----:B------:R3:W-:Y:S01]  /*4400*/  @!P4 STG.E.U8 desc[UR36][R6.64+0x70], R11 ;  /* 0x0000700b0600c986 */ /* 0x0007e2000c101124 */
[----:B------:R-:W-:Y:S05]  /*4410*/  @P3 BRA `(.L_x_154) ;  /* 0x00000000000c3947 */ /* 0x000fea0003800000 */
[----:B------:R-:W5:Y:S02]  /*4420*/  LDG.E.U8 R98, desc[UR36][R8.64+0x71] ;  /* 0x0000712408627981 */ /* 0x000f64000c1e1100 */
[----:B-----5:R-:W-:-:S05]  /*4430*/  PRMT R10, R98, 0x8880, RZ ;  /* 0x00008880620a7816 */ /* 0x020fca00000000ff */
[----:B------:R-:W-:-:S07]  /*4440*/  IMAD R13, R10, R89, RZ ;  /* 0x000000590a0d7224 */ /* 0x000fce00078e02ff */
.L_x_154:
[----:B------:R-:W-:Y:S05]  /*4450*/  BSYNC B1 ;  /* 0x0000000000017941 */ /* 0x000fea0003800000 */
.L_x_153:
[----:B------:R-:W-:Y:S01]  /*4460*/  @!P3 IMAD R83, R83, R88, R13 ;  /* 0x000000585353b224 */ /* 0x000fe200078e020d */
[----:B------:R-:W-:Y:S04]  /*4470*/  BSSY B1, `(.L_x_155) ;  /* 0x0000006000017945 */ /* 0x000fe80003800000 */
[----:B------:R0:W-:Y:S01]  /*4480*/  @!P3 STG.E.U8 desc[UR36][R6.64+0x71], R83 ;  /* 0x000071530600b986 */ /* 0x0001e2000c101124 */
[----:B------:R-:W-:Y:S05]  /*4490*/  @P2 BRA `(.L_x_156) ;  /* 0x00000000000c2947 */ /* 0x000fea0003800000 */
[----:B------:R-:W5:Y:S02]  /*44a0*/  LDG.E.U8 R98, desc[UR36][R2.64+0x78] ;  /* 0x0000782402627981 */ /* 0x000f64000c1e1100 */
[----:B-----5:R-:W-:-:S05]  /*44b0*/  PRMT R10, R98, 0x8880, RZ ;  /* 0x00008880620a7816 */ /* 0x020fca00000000ff */
[----:B------:R-:W-:-:S07]  /*44c0*/  IMAD R13, R10, R89, RZ ;  /* 0x000000590a0d7224 */ /* 0x000fce00078e02ff */
.L_x_156:
[----:B------:R-:W-:Y:S05]  /*44d0*/  BSYNC B1 ;  /* 0x0000000000017941 */ /* 0x000fea0003800000 */
.L_x_155:
[----:B---3--:R-:W-:Y:S01]  /*44e0*/  @!P2 IMAD R11, R84, R88, R13 ;  /* 0x00000058540ba224 */ /* 0x008fe200078e020d */
[----:B------:R-:W-:Y:S04]  /*44f0*/  BSSY B1, `(.L_x_157) ;  /* 0x0000006000017945 */ /* 0x000fe80003800000 */
[----:B------:R3:W-:Y:S01]  /*4500*/  @!P2 STG.E.U8 desc[UR36][R4.64+0x78], R11 ;  /* 0x0000780b0400a986 */ /* 0x0007e2000c101124 */
[----:B------:R-:W-:Y:S05]  /*4510*/  @P1 BRA `(.L_x_158) ;  /* 0x00000000000c1947 */ /* 0x000fea0003800000 */
[----:B------:R-:W5:Y:S02]  /*4520*/  LDG.E.U8 R98, desc[UR36][R2.64+0x79] ;  /* 0x0000792402627981 */ /* 0x000f64000c1e1100 */
[----:B-----5:R-:W-:-:S05]  /*4530*/  PRMT R10, R98, 0x8880, RZ ;  /* 0x00008880620a7816 */ /* 0x020fca00000000ff */
[----:B------:R-:W-:-:S07]  /*4540*/  IMAD R13, R10, R89, RZ ;  /* 0x000000590a0d7224 */ /* 0x000fce00078e02ff */
.L_x_158:
[----:B------:R-:W-:Y:S05]  /*4550*/  BSYNC B1 ;  /* 0x0000000000017941 */ /* 0x000fea0003800000 */
.L_x_157:
[----:B------:R-:W-:Y:S01]  /*4560*/  @!P1 IMAD R85, R85, R88, R13 ;  /* 0x0000005855559224 */ /* 0x000fe200078e020d */
[----:B------:R-:W-:Y:S04]  /*4570*/  BSSY B1, `(.L_x_159) ;  /* 0x0000006000017945 */ /* 0x000fe80003800000 */
[----:B------:R0:W-:Y:S01]  /*4580*/  @!P1 STG.E.U8 desc[UR36][R4.64+0x79], R85 ;  /* 0x0000795504009986 */ /* 0x0001e2000c101124 */
[----:B------:R-:W-:Y:S05]  /*4590*/  @P5 BRA `(.L_x_160) ;  /* 0x00000000000c5947 */ /* 0x000fea0003800000 */
[----:B------:R-:W0:Y:S02]  /*45a0*/  LDG.E.U8 R98, desc[UR36][R8.64+0x78] ;  /* 0x0000782408627981 */ /* 0x000e24000c1e1100 */
[----:B0-----:R-:W-:-:S05]  /*45b0*/  PRMT R2, R98, 0x8880, RZ ;  /* 0x0000888062027816 */ /* 0x001fca00000000ff */
[----:B------:R-:W-:-:S07]  /*45c0*/  IMAD R13, R2, R89, RZ ;  /* 0x00000059020d7224 */ /* 0x000fce00078e02ff */
.L_x_160:
[----:B------:R-:W-:Y:S05]  /*45d0*/  BSYNC B1 ;  /* 0x0000000000017941 */ /* 0x000fea0003800000 */
.L_x_159:
[----:B0-----:R-:W-:Y:S01]  /*45e0*/  @!P5 IMAD R3, R86, R88, R13 ;  /* 0x000000585603d224 */ /* 0x001fe200078e020d */
[----:B------:R-:W-:Y:S01]  /*45f0*/  ISETP.LT.OR P0, PT, R0, 0x7a, !P0 ;  /* 0x0000007a0000780c */ /* 0x000fe20004701670 */
[----:B------:R-:W-:Y:S03]  /*4600*/  BSSY B1, `(.L_x_161) ;  /* 0x0000006000017945 */ /* 0x000fe60003800000 */
[----:B------:R0:W-:Y:S09]  /*4610*/  @!P5 STG.E.U8 desc[UR36][R6.64+0x78], R3 ;  /* 0x000078030600d986 */ /* 0x0001f2000c101124 */
[----:B------:R-:W-:Y:S05]  /*4620*/  @P0 BRA `(.L_x_162) ;  /* 0x00000000000c0947 */ /* 0x000fea0003800000 */
[----:B------:R-:W5:Y:S02]  /*4630*/  LDG.E.U8 R98, desc[UR36][R8.64+0x79] ;  /* 0x0000792408627981 */ /* 0x000f64000c1e1100 */
[----:B-----5:R-:W-:-:S05]  /*4640*/  PRMT R0, R98, 0x8880, RZ ;  /* 0x0000888062007816 */ /* 0x020fca00000000ff */
[----:B------:R-:W-:-:S07]  /*4650*/  IMAD R13, R0, R89, RZ ;  /* 0x00000059000d7224 */ /* 0x000fce00078e02ff */
.L_x_162:
[----:B------:R-:W-:Y:S05]  /*4660*/  BSYNC B1 ;  /* 0x0000000000017941 */ /* 0x000fea0003800000 */
.L_x_161:
[----:B------:R-:W-:Y:S01]  /*4670*/  IMAD R13, R87, R88, R13 ;  /* 0x00000058570d7224 */ /* 0x000fe200078e020d */
[----:B------:R-:W-:Y:S06]  /*4680*/  @P0 BRA `(.L_x_163) ;  /* 0x0000000c00100947 */ /* 0x000fec0003800000 */
[----:B------:R0:W-:Y:S01]  /*4690*/  STG.E.U8 desc[UR36][R6.64+0x79], R13 ;  /* 0x0000790d06007986 */ /* 0x0001e2000c101124 */
[----:B------:R-:W-:Y:S05]  /*46a0*/  BRA `(.L_x_163) ;  /* 0x0000000c00087947 */ /* 0x000fea0003800000 */
.L_x_34:
[C---:B------:R-:W-:Y:S02]  /*46b0*/  ISETP.GE.AND P1, PT, R102.reuse, 0x1, PT ;  /* 0x000000016600780c */ /* 0x040fe40003f26270 */
[----:B------:R-:W-:Y:S02]  /*46c0*/  ISETP.GE.AND P0, PT, R102, 0x9, PT ;  /* 0x000000096600780c */ /* 0x000fe40003f06270 */
[C---:B------:R-:W-:Y:S02]  /*46d0*/  ISETP.LT.OR P4, PT, R0.reuse, 0x1, !P1 ;  /* 0x000000010000780c */ /* 0x040fe40004f81670 */
[C---:B------:R-:W-:Y:S02]  /*46e0*/  ISETP.LT.OR P3, PT, R0.reuse, 0x2, !P1 ;  /* 0x000000020000780c */ /* 0x040fe40004f61670 */
[C---:B------:R-:W-:Y:S02]  /*46f0*/  ISETP.LT.OR P2, PT, R0.reuse, 0x1, !P0 ;  /* 0x000000010000780c */ /* 0x040fe40004741670 */
[----:B------:R-:W-:-:S07]  /*4700*/  ISETP.LT.OR P5, PT, R0, 0x2, !P0 ;  /* 0x000000020000780c */ /* 0x000fce00047a1670 */
[-C--:B------:R-:W-:Y:S02]  /*4710*/  @!P4 IMAD R3, R24, R88.reuse, RZ ;  /* 0x000000581803c224 */ /* 0x080fe400078e02ff */
[-C--:B------:R-:W-:Y:S02]  /*4720*/  @!P3 IMAD R25, R25, R88.reuse, RZ ;  /* 0x000000581919b224 */ /* 0x080fe400078e02ff */
[-C--:B------:R-:W-:Y:S01]  /*4730*/  @!P2 IMAD R9, R26, R88.reuse, RZ ;  /* 0x000000581a09a224 */ /* 0x080fe200078e02ff */
[----:B------:R0:W-:Y:S01]  /*4740*/  @!P4 STG.E.U8 desc[UR36][R4.64], R3 ;  /* 0x000000030400c986 */ /* 0x0001e2000c101124 */
[C---:B------:R-:W-:Y:S01]  /*4750*/  ISETP.LT.OR P4, PT, R0.reuse, 0x9, !P1 ;  /* 0x000000090000780c */ /* 0x040fe20004f81670 */
[----:B------:R-:W-:Y:S02]  /*4760*/  @!P5 IMAD R27, R27, R88, RZ ;  /* 0x000000581b1bd224 */ /* 0x000fe400078e02ff */
[----:B------:R-:W-:Y:S01]  /*4770*/  @!P3 STG.E.U8 desc[UR36][R4.64+0x1], R25 ;  /* 0x000001190400b986 */ /* 0x000fe2000c101124 */
[----:B------:R-:W-:-:S03]  /*4780*/  ISETP.LT.OR P3, PT, R0, 0xa, !P1 ;  /* 0x0000000a0000780c */ /* 0x000fc60004f61670 */
[----:B------:R1:W-:Y:S01]  /*4790*/  @!P2 STG.E.U8 desc[UR36][R6.64], R9 ;  /* 0x000000090600a986 */ /* 0x0003e2000c101124 */
[----:B------:R-:W-:-:S03]  /*47a0*/  ISETP.LT.OR P2, PT, R0, 0x9, !P0 ;  /* 0x000000090000780c */ /* 0x000fc60004741670 */
[----:B------:R-:W-:Y:S01]  /*47b0*/  @!P5 STG.E.U8 desc[UR36][R6.64+0x1], R27 ;  /* 0x0000011b0600d986 */ /* 0x000fe2000c101124 */
[----:B------:R-:W-:Y:S01]  /*47c0*/  ISETP.LT.OR P5, PT, R0, 0xa, !P0 ;  /* 0x0000000a0000780c */ /* 0x000fe200047a1670 */
[----:B------:R-:W-:-:S04]  /*47d0*/  @!P4 IMAD R11, R28, R88, RZ ;  /* 0x000000581c0bc224 */ /* 0x000fc800078e02ff */
[-C--:B------:R-:W-:Y:S01]  /*47e0*/  @!P3 IMAD R29, R29, R88.reuse, RZ ;  /* 0x000000581d1db224 */ /* 0x080fe200078e02ff */
[----:B------:R-:W-:Y:S01]  /*47f0*/  @!P4 STG.E.U8 desc[UR36][R4.64+0x8], R11 ;  /* 0x0000080b0400c986 */ /* 0x000fe2000c101124 */
[----:B------:R-:W-:Y:S02]  /*4800*/  ISETP.LT.OR P4, PT, R0, 0x11, !P1 ;  /* 0x000000110000780c */ /* 0x000fe40004f81670 */
[-C--:B0-----:R-:W-:Y:S01]  /*4810*/  @!P2 IMAD R3, R30, R88.reuse, RZ ;  /* 0x000000581e03a224 */ /* 0x081fe200078e02ff */
[----:B------:R-:W-:Y:S01]  /*4820*/  @!P3 STG.E.U8 desc[UR36][R4.64+0x9], R29 ;  /* 0x0000091d0400b986 */ /* 0x000fe2000c101124 */
[C---:B------:R-:W-:Y:S02]  /*4830*/  ISETP.LT.OR P3, PT, R0.reuse, 0x12, !P1 ;  /* 0x000000120000780c */ /* 0x040fe40004f61670 */
[----:B------:R-:W-:Y:S01]  /*4840*/  @!P5 IMAD R31, R31, R88, RZ ;  /* 0x000000581f1fd224 */ /* 0x000fe200078e02ff */
[----:B------:R0:W-:Y:S01]  /*4850*/  @!P2 STG.E.U8 desc[UR36][R6.64+0x8], R3 ;  /* 0x000008030600a986 */ /* 0x0001e2000c101124 */
[----:B------:R-:W-:-:S03]  /*4860*/  ISETP.LT.OR P2, PT, R0, 0x11, !P0 ;  /* 0x000000110000780c */ /* 0x000fc60004741670 */
[----:B------:R-:W-:Y:S01]  /*4870*/  @!P5 STG.E.U8 desc[UR36][R6.64+0x9], R31 ;  /* 0x0000091f0600d986 */ /* 0x000fe2000c101124 */
[----:B------:R-:W-:Y:S01]  /*4880*/  ISETP.LT.OR P5, PT, R0, 0x12, !P0 ;  /* 0x000000120000780c */ /* 0x000fe200047a1670 */
[----:B-1----:R-:W-:-:S04]  /*4890*/  @!P4 IMAD R9, R32, R88, RZ ;  /* 0x000000582009c224 */ /* 0x002fc800078e02ff */
        /* <DEDUP_REMOVED lines=109> */
[----:B------:R1:W-:Y:S01]  /*4f70*/  @!P4 STG.E.U8 desc[UR36][R4.64+0x58], R11 ;  /* 0x0000580b0400c986 */ /* 0x0003e2000c101124 */
        /* <DEDUP_REMOVED lines=13> */
[-C--:B-1----:R-:W-:Y:S01]  /*5050*/  @!P2 IMAD R11, R74, R88.reuse, RZ ;  /* 0x000000584a0ba224 */ /* 0x082fe200078e02ff */
[----:B------:R-:W-:Y:S01]  /*5060*/  @!P3 STG.E.U8 desc[UR36][R4.64+0x61], R73 ;  /* 0x000061490400b986 */ /* 0x000fe2000c101124 */
[C---:B------:R-:W-:Y:S02]  /*5070*/  ISETP.LT.OR P3, PT, R0.reuse, 0x6a, !P1 ;  /* 0x0000006a0000780c */ /* 0x040fe40004f61670 */
[----:B------:R-:W-:Y:S01]  /*5080*/  @!P5 IMAD R75, R75, R88, RZ ;  /* 0x000000584b4bd224 */ /* 0x000fe200078e02ff */
[----:B------:R1:W-:Y:S01]  /*5090*/  @!P2 STG.E.U8 desc[UR36][R6.64+0x60], R11 ;  /* 0x0000600b0600a986 */ /* 0x0003e2000c101124 */
[----:B------:R-:W-:-:S03]  /*50a0*/  ISETP.LT.OR P2, PT, R0, 0x69, !P0 ;  /* 0x000000690000780c */ /* 0x000fc60004741670 */
[----:B------:R-:W-:Y:S01]  /*50b0*/  @!P5 STG.E.U8 desc[UR36][R6.64+0x61], R75 ;  /* 0x0000614b0600d986 */ /* 0x000fe2000c101124 */
[----:B------:R-:W-:Y:S01]  /*50c0*/  ISETP.LT.OR P5, PT, R0, 0x6a, !P0 ;  /* 0x0000006a0000780c */ /* 0x000fe200047a1670 */
[----:B0-----:R-:W-:-:S04]  /*50d0*/  @!P4 IMAD R3, R76, R88, RZ ;  /* 0x000000584c03c224 */ /* 0x001fc800078e02ff */
[-C--:B------:R-:W-:Y:S01]  /*50e0*/  @!P3 IMAD R77, R77, R88.reuse, RZ ;  /* 0x000000584d4db224 */ /* 0x080fe200078e02ff */
[----:B------:R0:W-:Y:S01]  /*50f0*/  @!P4 STG.E.U8 desc[UR36][R4.64+0x68], R3 ;  /* 0x000068030400c986 */ /* 0x0001e2000c101124 */
[----:B------:R-:W-:Y:S02]  /*5100*/  ISETP.LT.OR P4, PT, R0, 0x72, !P1 ;  /* 0x000000720000780c */ /* 0x000fe40004f81670 */
[-C--:B--2---:R-:W-:Y:S01]  /*5110*/  @!P2 IMAD R9, R78, R88.reuse, RZ ;  /* 0x000000584e09a224 */ /* 0x084fe200078e02ff */
[----:B------:R-:W-:Y:S01]  /*5120*/  @!P3 STG.E.U8 desc[UR36][R4.64+0x69], R77 ;  /* 0x0000694d0400b986 */ /* 0x000fe2000c101124 */
[C---:B------:R-:W-:Y:S02]  /*5130*/  ISETP.LT.OR P3, PT, R0.reuse, 0x71, !P1 ;  /* 0x000000710000780c */ /* 0x040fe40004f61670 */
[----:B------:R-:W-:Y:S01]  /*5140*/  @!P5 IMAD R79, R79, R88, RZ ;  /* 0x000000584f4fd224 */ /* 0x000fe200078e02ff */
[----:B------:R-:W-:Y:S01]  /*5150*/  @!P2 STG.E.U8 desc[UR36][R6.64+0x68], R9 ;  /* 0x000068090600a986 */ /* 0x000fe2000c101124 */
[----:B------:R-:W-:-:S03]  /*5160*/  ISETP.LT.OR P2, PT, R0, 0x71, !P0 ;  /* 0x000000710000780c */ /* 0x000fc60004741670 */
[----:B------:R-:W-:Y:S01]  /*5170*/  @!P5 STG.E.U8 desc[UR36][R6.64+0x69], R79 ;  /* 0x0000694f0600d986 */ /* 0x000fe2000c101124 */
[----:B------:R-:W-:Y:S01]  /*5180*/  ISETP.LT.OR P5, PT, R0, 0x79, !P0 ;  /* 0x000000790000780c */ /* 0x000fe200047a1670 */
[----:B------:R-:W-:-:S04]  /*5190*/  @!P4 IMAD R81, R81, R88, RZ ;  /* 0x000000585151c224 */ /* 0x000fc800078e02ff */
[-C--:B-1----:R-:W-:Y:S01]  /*51a0*/  @!P3 IMAD R11, R80, R88.reuse, RZ ;  /* 0x00000058500bb224 */ /* 0x082fe200078e02ff */
[----:B------:R-:W-:Y:S01]  /*51b0*/  @!P4 STG.E.U8 desc[UR36][R4.64+0x71], R81 ;  /* 0x000071510400c986 */ /* 0x000fe2000c101124 */
[C---:B------:R-:W-:Y:S02]  /*51c0*/  ISETP.LT.OR P4, PT, R0.reuse, 0x72, !P0 ;  /* 0x000000720000780c */ /* 0x040fe40004781670 */
[C---:B------:R-:W-:Y:S01]  /*51d0*/  ISETP.LT.OR P0, PT, R0.reuse, 0x7a, !P0 ;  /* 0x0000007a0000780c */ /* 0x040fe20004701670 */
[----:B------:R1:W-:Y:S01]  /*51e0*/  @!P3 STG.E.U8 desc[UR36][R4.64+0x70], R11 ;  /* 0x0000700b0400b986 */ /* 0x0003e2000c101124 */
[----:B------:R-:W-:Y:S01]  /*51f0*/  ISETP.LT.OR P3, PT, R0, 0x79, !P1 ;  /* 0x000000790000780c */ /* 0x000fe20004f61670 */
[----:B0-----:R-:W-:Y:S01]  /*5200*/  @!P2 IMAD R3, R82, R88, RZ ;  /* 0x000000585203a224 */ /* 0x001fe200078e02ff */
[----:B------:R-:W-:-:S04]  /*5210*/  ISETP.LT.OR P1, PT, R0, 0x7a, !P1 ;  /* 0x0000007a0000780c */ /* 0x000fc80004f21670 */
[----:B------:R0:W-:Y:S03]  /*5220*/  @!P2 STG.E.U8 desc[UR36][R6.64+0x70], R3 ;  /* 0x000070030600a986 */ /* 0x0001e6000c101124 */
[-C--:B------:R-:W-:Y:S02]  /*5230*/  @!P4 IMAD R83, R83, R88.reuse, RZ ;  /* 0x000000585353c224 */ /* 0x080fe400078e02ff */
[-C--:B-1----:R-:W-:Y:S02]  /*5240*/  @!P5 IMAD R11, R86, R88.reuse, RZ ;  /* 0x00000058560bd224 */ /* 0x082fe400078e02ff */
[-C--:B------:R-:W-:Y:S01]  /*5250*/  @!P3 IMAD R9, R84, R88.reuse, RZ ;  /* 0x000000585409b224 */ /* 0x080fe200078e02ff */
[----:B------:R0:W-:Y:S01]  /*5260*/  @!P4 STG.E.U8 desc[UR36][R6.64+0x71], R83 ;  /* 0x000071530600c986 */ /* 0x0001e2000c101124 */
[-C--:B------:R-:W-:Y:S02]  /*5270*/  @!P1 IMAD R85, R85, R88.reuse, RZ ;  /* 0x0000005855559224 */ /* 0x080fe400078e02ff */
[----:B------:R-:W-:Y:S01]  /*5280*/  @!P0 IMAD R87, R87, R88, RZ ;  /* 0x0000005857578224 */ /* 0x000fe200078e02ff */
[----:B------:R0:W-:Y:S04]  /*5290*/  @!P3 STG.E.U8 desc[UR36][R4.64+0x78], R9 ;  /* 0x000078090400b986 */ /* 0x0001e8000c101124 */
[----:B------:R0:W-:Y:S04]  /*52a0*/  @!P1 STG.E.U8 desc[UR36][R4.64+0x79], R85 ;  /* 0x0000795504009986 */ /* 0x0001e8000c101124 */
[----:B------:R0:W-:Y:S04]  /*52b0*/  @!P5 STG.E.U8 desc[UR36][R6.64+0x78], R11 ;  /* 0x0000780b0600d986 */ /* 0x0001e8000c101124 */
[----:B------:R0:W-:Y:S02]  /*52c0*/  @!P0 STG.E.U8 desc[UR36][R6.64+0x79], R87 ;  /* 0x0000795706008986 */ /* 0x0001e4000c101124 */
.L_x_163:
[----:B------:R-:W-:Y:S05]  /*52d0*/  BSYNC B0 ;  /* 0x0000000000007941 */ /* 0x000fea0003800000 */
.L_x_33:
[----:B0-----:R-:W2:Y:S01]  /*52e0*/  LDL.64 R2, [R1] ;  /* 0x0000000001027983 */ /* 0x001ea20000100a00 */
[----:B------:R-:W-:Y:S01]  /*52f0*/  ULDC.64 UR4, c[0x0][0x650] ;  /* 0x0001940000047ab9 */ /* 0x000fe20000000a00 */
[----:B------:R0:W-:Y:S01]  /*5300*/  SYNCS.ARRIVE.TRANS64.A1T0 RZ, [R96+UR47], RZ ;  /* 0x000000ff60ff79a7 */ /* 0x0001e2000810002f */
[----:B------:R-:W-:Y:S01]  /*5310*/  PRMT R0, RZ, 0x7610, R0 ;  /* 0x00007610ff007816 */ /* 0x000fe20000000000 */
[----:B------:R-:W-:Y:S02]  /*5320*/  IMAD.MOV.U32 R19, RZ, RZ, -0x1 ;  /* 0xffffffffff137424 */ /* 0x000fe400078e00ff */
[----:B------:R-:W-:Y:S01]  /*5330*/  IMAD.MOV.U32 R22, RZ, RZ, -0x1 ;  /* 0xffffffffff167424 */ /* 0x000fe200078e00ff */
[----:B--2---:R-:W-:-:S04]  /*5340*/  LEA R18, P0, R2, R18, 0x1 ;  /* 0x0000001202127211 */ /* 0x004fc800078008ff */
[----:B------:R-:W-:Y:S01]  /*5350*/  LEA.HI.X R17, R2, R17, R23, 0x1, P0 ;  /* 0x0000001102117211 */ /* 0x000fe200000f0c17 */
[----:B------:R-:W-:Y:S01]  /*5360*/  IMAD.MOV.U32 R2, RZ, RZ, -0x1 ;  /* 0xffffffffff027424 */ /* 0x000fe200078e00ff */
[----:B------:R-:W-:-:S04]  /*5370*/  ISETP.GE.U32.AND P0, PT, R18, UR4, PT ;  /* 0x0000000412007c0c */ /* 0x000fc8000bf06070 */
[----:B------:R-:W-:-:S13]  /*5380*/  ISETP.GE.U32.AND.EX P0, PT, R17, UR5, PT, P0 ;  /* 0x0000000511007c0c */ /* 0x000fda000bf06100 */
[----:B0-----:R-:W-:Y:S05]  /*5390*/  @P0 BRA `(.L_x_164) ;  /* 0x0000000400700947 */ /* 0x001fea0003800000 */
[----:B------:R-:W0:Y:S01]  /*53a0*/  S2R R10, SR_CTAID.X ;  /* 0x00000000000a7919 */ /* 0x000e220000002500 */
[----:B------:R-:W2:Y:S01]  /*53b0*/  LDC.64 R8, c[0x0][0x628] ;  /* 0x00018a00ff087b82 */ /* 0x000ea20000000a00 */
[----:B------:R-:W-:Y:S01]  /*53c0*/  ULDC UR4, c[0x0][0x150] ;  /* 0x0000540000047ab9 */ /* 0x000fe20000000800 */
[----:B----4-:R-:W-:Y:S01]  /*53d0*/  IMAD.MOV.U32 R6, RZ, RZ, R18 ;  /* 0x000000ffff067224 */ /* 0x010fe200078e0012 */
[----:B------:R-:W4:Y:S01]  /*53e0*/  S2R R20, SR_CTAID.Y ;  /* 0x0000000000147919 */ /* 0x000f220000002600 */
[----:B------:R-:W-:-:S04]  /*53f0*/  IMAD.MOV.U32 R7, RZ, RZ, R17 ;  /* 0x000000ffff077224 */ /* 0x000fc800078e0011 */
[----:B-1----:R-:W1:Y:S08]  /*5400*/  LDC R15, c[0x0][0x144] ;  /* 0x00005100ff0f7b82 */ /* 0x002e700000000800 */
[----:B------:R-:W1:Y:S08]  /*5410*/  LDC R0, c[0x0][0x630] ;  /* 0x00018c00ff007b82 */ /* 0x000e700000000800 */
[----:B------:R-:W1:Y:S01]  /*5420*/  LDC.64 R12, c[0x0][0x620] ;  /* 0x00018800ff0c7b82 */ /* 0x000e620000000a00 */
[----:B--2---:R-:W-:-:S04]  /*5430*/  ISETP.NE.U32.AND P0, PT, R8, RZ, PT ;  /* 0x000000ff0800720c */ /* 0x004fc80003f05070 */
[----:B------:R-:W-:Y:S02]  /*5440*/  ISETP.NE.AND.EX P0, PT, R9, RZ, PT, P0 ;  /* 0x000000ff0900720c */ /* 0x000fe40003f05300 */
[----:B0-----:R-:W-:-:S05]  /*5450*/  I2FP.F32.U32 R2, R10 ;  /* 0x0000000a00027245 */ /* 0x001fca0000201000 */
[----:B------:R-:W-:-:S04]  /*5460*/  FMUL R2, R2, UR4 ;  /* 0x0000000402027c20 */ /* 0x000fc80008400000 */
[----:B------:R0:W2:Y:S02]  /*5470*/  F2I.U32.TRUNC.NTZ R14, R2 ;  /* 0x00000002000e7305 */ /* 0x0000a4000020f000 */
[----:B----4-:R-:W-:Y:S05]  /*5480*/  @!P0 BRA `(.L_x_165) ;  /* 0x0000000000288947 */ /* 0x010fea0003800000 */
[----:B------:R-:W4:Y:S02]  /*5490*/  LDC R3, c[0x0][0x634] ;  /* 0x00018d00ff037b82 */ /* 0x000f240000000800 */
[----:B----4-:R-:W-:-:S05]  /*54a0*/  IADD3 R7, P0, R18, R3, RZ ;  /* 0x0000000312077210 */ /* 0x010fca0007f1e0ff */
[----:B---3--:R-:W-:-:S04]  /*54b0*/  IMAD.X R11, RZ, RZ, R17, P0 ;  /* 0x000000ffff0b7224 */ /* 0x008fc800000e0611 */
[----:B0-----:R-:W-:-:S04]  /*54c0*/  IMAD.WIDE.U32 R2, R11, R8, RZ ;  /* 0x000000080b027225 */ /* 0x001fc800078e00ff */
[----:B------:R-:W-:-:S04]  /*54d0*/  IMAD.WIDE.U32 R4, P0, R7, R9, R2 ;  /* 0x0000000907047225 */ /* 0x000fc80007800002 */
[----:B------:R-:W-:-:S04]  /*54e0*/  IMAD.WIDE.U32 R2, R7, R8, RZ ;  /* 0x0000000807027225 */ /* 0x000fc800078e00ff */
[----:B------:R-:W-:Y:S01]  /*54f0*/  IMAD.X R7, RZ, RZ, RZ, P0 ;  /* 0x000000ffff077224 */ /* 0x000fe200000e06ff */
[----:B------:R-:W-:Y:S01]  /*5500*/  IADD3 RZ, P0, R3, R4, RZ ;  /* 0x0000000403ff7210 */ /* 0x000fe20007f1e0ff */
[----:B------:R-:W-:-:S04]  /*5510*/  IMAD.MOV.U32 R6, RZ, RZ, R5 ;  /* 0x000000ffff067224 */ /* 0x000fc800078e0005 */
[----:B------:R-:W-:-:S08]  /*5520*/  IMAD.WIDE.U32.X R6, R11, R9, R6, P0 ;  /* 0x000000090b067225 */ /* 0x000fd000000e0406 */
.L_x_165:
[----:B------:R-:W4:Y:S01]  /*5530*/  LDC.64 R26, c[0x0][0x640] ;  /* 0x00019000ff1a7b82 */ /* 0x000f220000000a00 */
[-C--:B-1-3--:R-:W-:Y:S01]  /*5540*/  SHF.R.U64 R11, R6, R0.reuse, R7 ;  /* 0x00000000060b7219 */ /* 0x08afe20000001207 */
[----:B------:R-:W-:Y:S01]  /*5550*/  IMAD.MOV.U32 R19, RZ, RZ, R17 ;  /* 0x000000ffff137224 */ /* 0x000fe200078e0011 */
[----:B------:R-:W-:Y:S01]  /*5560*/  SHF.R.U32.HI R0, RZ, R0, R7 ;  /* 0x00000000ff007219 */ /* 0x000fe20000011607 */
[----:B--2---:R-:W-:Y:S01]  /*5570*/  IMAD.MOV R14, RZ, RZ, -R14 ;  /* 0x000000ffff0e7224 */ /* 0x004fe200078e0a0e */
[----:B------:R-:W-:Y:S01]  /*5580*/  IADD3 R5, P0, RZ, -R11, RZ ;  /* 0x8000000bff057210 */ /* 0x000fe20007f1e0ff */
[----:B------:R-:W-:Y:S01]  /*5590*/  ULDC UR4, c[0x0][0x154] ;  /* 0x0000550000047ab9 */ /* 0x000fe20000000800 */
[----:B------:R-:W-:Y:S01]  /*55a0*/  IMAD.MOV.U32 R7, RZ, RZ, 0x1 ;  /* 0x00000001ff077424 */ /* 0x000fe200078e00ff */
[----:B------:R-:W1:Y:S01]  /*55b0*/  LDC R4, c[0x0][0x618] ;  /* 0x00018600ff047b82 */ /* 0x000e620000000800 */
[----:B------:R-:W-:Y:S02]  /*55c0*/  IMAD R22, R15, R14, R10 ;  /* 0x0000000e0f167224 */ /* 0x000fe400078e020a */
[----:B------:R-:W-:-:S04]  /*55d0*/  IMAD.X R3, RZ, RZ, ~R0, P0 ;  /* 0x000000ffff037224 */ /* 0x000fc800000e0e00 */
[-C--:B------:R-:W-:Y:S01]  /*55e0*/  IMAD R0, R3, R12.reuse, RZ ;  /* 0x0000000c03007224 */ /* 0x080fe200078e02ff */
[----:B------:R-:W2:Y:S01]  /*55f0*/  LDC R6, c[0x0][0x608] ;  /* 0x00018200ff067b82 */ /* 0x000ea20000000800 */
[----:B0-----:R-:W-:-:S04]  /*5600*/  IMAD.WIDE.U32 R2, R5, R12, R18 ;  /* 0x0000000c05027225 */ /* 0x001fc800078e0012 */
[----:B------:R-:W-:Y:S01]  /*5610*/  IMAD R5, R5, R13, R0 ;  /* 0x0000000d05057224 */ /* 0x000fe200078e0200 */
[----:B------:R-:W-:Y:S02]  /*5620*/  I2FP.F32.U32 R0, R20 ;  /* 0x0000001400007245 */ /* 0x000fe40000201000 */
[----:B------:R-:W0:Y:S01]  /*5630*/  LDC R24, c[0x0][0x658] ;  /* 0x00019600ff187b82 */ /* 0x000e220000000800 */
[----:B------:R-:W-:Y:S01]  /*5640*/  IMAD.IADD R3, R3, 0x1, R5 ;  /* 0x0000000103037824 */ /* 0x000fe200078e0205 */
[----:B----4-:R-:W-:Y:S01]  /*5650*/  ISETP.NE.U32.AND P0, PT, R26, RZ, PT ;  /* 0x000000ff1a00720c */ /* 0x010fe20003f05070 */
[----:B------:R-:W-:Y:S01]  /*5660*/  FMUL R0, R0, UR4 ;  /* 0x0000000400007c20 */ /* 0x000fe20008400000 */
[----:B------:R-:W-:Y:S02]  /*5670*/  IMAD.MOV.U32 R5, RZ, RZ, -0x1 ;  /* 0xffffffffff057424 */ /* 0x000fe400078e00ff */
[----:B------:R-:W-:Y:S01]  /*5680*/  ISETP.NE.AND.EX P0, PT, R27, RZ, PT, P0 ;  /* 0x000000ff1b00720c */ /* 0x000fe20003f05300 */
[----:B------:R3:W4:Y:S01]  /*5690*/  F2I.U32.TRUNC.NTZ R12, R0 ;  /* 0x00000000000c7305 */ /* 0x000722000020f000 */
[----:B------:R-:W3:Y:S01]  /*56a0*/  LDC R15, c[0x0][0x148] ;  /* 0x00005200ff0f7b82 */ /* 0x000ee20000000800 */
[----:B-1----:R-:W-:-:S02]  /*56b0*/  SHF.R.U64 R10, R2, R4, R3 ;  /* 0x00000004020a7219 */ /* 0x002fc40000001203 */
[----:B------:R-:W-:-:S05]  /*56c0*/  SHF.R.U32.HI R3, RZ, R4, R3 ;  /* 0x00000004ff037219 */ /* 0x000fca0000011603 */
[----:B------:R-:W1:Y:S01]  /*56d0*/  LDC R14, c[0x0][0x600] ;  /* 0x00018000ff0e7b82 */ /* 0x000e620000000800 */
[-CC-:B--2---:R-:W-:Y:S02]  /*56e0*/  SHF.R.U64 R8, R10, R6.reuse, R3.reuse ;  /* 0x000000060a087219 */ /* 0x184fe40000001203 */
[----:B------:R-:W-:-:S05]  /*56f0*/  SHF.R.U32.HI R3, RZ, R6, R3 ;  /* 0x00000006ff037219 */ /* 0x000fca0000011603 */
[----:B------:R-:W2:Y:S01]  /*5700*/  LDC R21, c[0x0][0x648] ;  /* 0x00019200ff157b82 */ /* 0x000ea20000000800 */
[-CC-:B0-----:R-:W-:Y:S02]  /*5710*/  SHF.R.U64 R13, R8, R24.reuse, R3.reuse ;  /* 0x00000018080d7219 */ /* 0x181fe40000001203 */
[-C--:B------:R-:W-:Y:S02]  /*5720*/  SHF.L.U32 R5, R5, R24.reuse, RZ ;  /* 0x0000001805057219 */ /* 0x080fe400000006ff */
[-C--:B------:R-:W-:Y:S01]  /*5730*/  SHF.R.U32.HI R3, RZ, R24.reuse, R3 ;  /* 0x00000018ff037219 */ /* 0x080fe20000011603 */
[----:B------:R-:W-:Y:S01]  /*5740*/  IMAD.MOV.U32 R2, RZ, RZ, R13 ;  /* 0x000000ffff027224 */ /* 0x000fe200078e000d */
[----:B------:R-:W-:Y:S01]  /*5750*/  SHF.L.U32 R24, R7, R24, RZ ;  /* 0x0000001807187219 */ /* 0x000fe200000006ff */
[----:B------:R-:W0:Y:S01]  /*5760*/  LDC R25, c[0x0][0x638] ;  /* 0x00018e00ff197b82 */ /* 0x000e220000000800 */
[----:B------:R-:W-:-:S07]  /*5770*/  LOP3.LUT R19, RZ, R5, RZ, 0x33, !PT ;  /* 0x00000005ff137212 */ /* 0x000fce00078e33ff */
[----:B------:R-:W0:Y:S01]  /*5780*/  LDC R28, c[0x0][0x610] ;  /* 0x00018400ff1c7b82 */ /* 0x000e220000000800 */
[----:B----4-:R-:W-:Y:S05]  /*5790*/  @!P0 BRA `(.L_x_166) ;  /* 0x0000000000288947 */ /* 0x010fea0003800000 */
[----:B---3--:R-:W3:Y:S02]  /*57a0*/  LDC R0, c[0x0][0x64c] ;  /* 0x00019300ff007b82 */ /* 0x008ee40000000800 */
[----:B---3--:R-:W-:-:S05]  /*57b0*/  IADD3 R7, P0, R13, R0, RZ ;  /* 0x000000000d077210 */ /* 0x008fca0007f1e0ff */
        /* <DEDUP_REMOVED lines=8> */
.L_x_166:
[----:B------:R-:W4:Y:S01]  /*5840*/  LDC R4, c[0x0][0x65c] ;  /* 0x00019700ff047b82 */ /* 0x000f220000000800 */
[----:B--23--:R-:W-:Y:S01]  /*5850*/  SHF.R.U64 R0, R2, R21, R3 ;  /* 0x0000001502007219 */ /* 0x00cfe20000001203 */
[----:B-1----:R-:W-:Y:S01]  /*5860*/  VIADD R3, R14, 0xffffffff ;  /* 0xffffffff0e037836 */ /* 0x002fe20000000000 */
[----:B------:R-:W-:Y:S01]  /*5870*/  LOP3.LUT R19, R8, R19, RZ, 0xc0, !PT ;  /* 0x0000001308137212 */ /* 0x000fe200078ec0ff */
[----:B------:R-:W-:Y:S02]  /*5880*/  IMAD.MOV R12, RZ, RZ, -R12 ;  /* 0x000000ffff0c7224 */ /* 0x000fe400078e0a0c */
[----:B------:R-:W-:Y:S01]  /*5890*/  IMAD.MOV R2, RZ, RZ, -R0 ;  /* 0x000000ffff027224 */ /* 0x000fe200078e0a00 */
[----:B------:R-:W-:Y:S01]  /*58a0*/  LOP3.LUT R3, R10, R3, RZ, 0xc0, !PT ;  /* 0x000000030a037212 */ /* 0x000fe200078ec0ff */
[----:B------:R-:W-:Y:S02]  /*58b0*/  IMAD R19, R24, R0, R19 ;  /* 0x0000000018137224 */ /* 0x000fe400078e0213 */
[----:B0-----:R-:W-:-:S04]  /*58c0*/  IMAD R0, R2, R25, R13 ;  /* 0x0000001902007224 */ /* 0x001fc800078e020d */
[----:B------:R-:W-:Y:S01]  /*58d0*/  IMAD R2, R0, R14, R3 ;  /* 0x0000000e00027224 */ /* 0x000fe200078e0203 */
[----:B----4-:R-:W-:Y:S01]  /*58e0*/  ISETP.NE.AND P0, PT, R4, 0x1, PT ;  /* 0x000000010400780c */ /* 0x010fe20003f05270 */
[----:B------:R-:W-:-:S05]  /*58f0*/  IMAD.MOV.U32 R4, RZ, RZ, 0x1 ;  /* 0x00000001ff047424 */ /* 0x000fca00078e00ff */
[----:B------:R-:W-:-:S07]  /*5900*/  PRMT R0, R4, 0x7610, R0 ;  /* 0x0000761004007816 */ /* 0x000fce0000000000 */
[----:B------:R-:W-:-:S04]  /*5910*/  @P0 IMAD R22, R15, R12, R20 ;  /* 0x0000000c0f160224 */ /* 0x000fc800078e0214 */
[----:B------:R-:W-:-:S05]  /*5920*/  IMAD R19, R19, R28, R22 ;  /* 0x0000001c13137224 */ /* 0x000fca00078e0216 */
[----:B------:R-:W-:Y:S02]  /*5930*/  SEL R22, R2, R19, !P0 ;  /* 0x0000001302167207 */ /* 0x000fe40004000000 */
[----:B------:R-:W-:Y:S01]  /*5940*/  SEL R19, R19, R2, !P0 ;  /* 0x0000000213137207 */ /* 0x000fe20004000000 */
[----:B------:R-:W-:-:S07]  /*5950*/  IMAD.MOV.U32 R2, RZ, RZ, R11 ;  /* 0x000000ffff027224 */ /* 0x000fce00078e000b */
.L_x_164:
[----:B------:R-:W-:Y:S02]  /*5960*/  LOP3.LUT P0, RZ, R0, 0xff, RZ, 0xc0, !PT ;  /* 0x000000ff00ff7812 */ /* 0x000fe4000780c0ff */
[----:B------:R-:W-:-:S11]  /*5970*/  LOP3.LUT R99, R99, 0x1, RZ, 0x3c, !PT ;  /* 0x0000000163637812 */ /* 0x000fd600078e3cff */
[----:B------:R-:W-:Y:S05]  /*5980*/  @P0 BRA `(.L_x_167) ;  /* 0xffffffbc00400947 */ /* 0x000fea000383ffff */
[----:B------:R-:W-:Y:S05]  /*5990*/  EXIT ;  /* 0x000000000000794d */ /* 0x000fea0003800000 */
.L_x_14:
[----:B------:R-:W-:-:S08]  /*59a0*/  ISETP.NE.AND P0, PT, R0, RZ, PT ;  /* 0x000000ff0000720c */ /* 0x000fd00003f05270 */
[----:B0-----:R-:W0:-:S00]  /*59b0*/  USETMAXREG.DEALLOC.CTAPOOL 0x28 ;  /* 0x00000028000079c8 */ /* 0x001e0000080e0500 */
[----:B------:R-:W-:Y:S05]  /*59c0*/  @P0 EXIT ;  /* 0x000000000000094d */ /* 0x000fea0003800000 */
[----:B0-----:R-:W-:Y:S01]  /*59d0*/  LOP3.LUT P0, RZ, R8, 0xff, RZ, 0xc0, !PT ;  /* 0x000000ff08ff7812 */ /* 0x001fe2000780c0ff */
[----:B------:R-:W-:Y:S02]  /*59e0*/  IMAD.MOV.U32 R0, RZ, RZ, 0x1 ;  /* 0x00000001ff007424 */ /* 0x000fe400078e00ff */
[----:B------:R-:W-:-:S10]  /*59f0*/  IMAD.MOV.U32 R7, RZ, RZ, RZ ;  /* 0x000000ffff077224 */ /* 0x000fd400078e00ff */
[----:B------:R-:W-:Y:S05]  /*5a00*/  @!P0 BRA `(.L_x_168) ;  /* 0x0000000c001c8947 */ /* 0x000fea0003800000 */
[----:B------:R-:W-:Y:S01]  /*5a10*/  LOP3.LUT P0, RZ, R4, 0x1f, RZ, 0xc0, !PT ;  /* 0x0000001f04ff7812 */ /* 0x000fe2000780c0ff */
[----:B------:R-:W-:Y:S01]  /*5a20*/  ULDC UR5, c[0x0][0x658] ;  /* 0x0001960000057ab9 */ /* 0x000fe20000000800 */
[----:B------:R-:W-:Y:S01]  /*5a30*/  UMOV UR6, 0xffffffff ;  /* 0xffffffff00067882 */ /* 0x000fe20000000000 */
[----:B------:R-:W-:Y:S01]  /*5a40*/  BSSY B0, `(.L_x_168) ;  /* 0x00000c3000007945 */ /* 0x000fe20003800000 */
[----:B------:R-:W-:Y:S01]  /*5a50*/  USHF.L.U32 UR6, UR6, UR5, URZ ;  /* 0x0000000506067299 */ /* 0x000fe2000800063f */
[C---:B------:R-:W-:Y:S01]  /*5a60*/  ISETP.NE.AND P2, PT, R3.reuse, RZ, PT ;  /* 0x000000ff0300720c */ /* 0x040fe20003f45270 */
[----:B------:R-:W-:Y:S01]  /*5a70*/  IMAD.MOV.U32 R8, RZ, RZ, 0x1 ;  /* 0x00000001ff087424 */ /* 0x000fe200078e00ff */
[----:B------:R-:W-:Y:S01]  /*5a80*/  ISETP.NE.OR P0, PT, R3, RZ, !P0 ;  /* 0x000000ff0300720c */ /* 0x000fe20004705670 */
[----:B------:R-:W-:Y:S01]  /*5a90*/  IMAD.MOV.U32 R0, RZ, RZ, 0x1 ;  /* 0x00000001ff007424 */ /* 0x000fe200078e00ff */
[----:B------:R-:W-:Y:S01]  /*5aa0*/  LOP3.LUT R6, R16, 0x2, RZ, 0xfc, !PT ;  /* 0x0000000210067812 */ /* 0x000fe200078efcff */
[----:B------:R-:W-:Y:S01]  /*5ab0*/  IMAD.MOV.U32 R7, RZ, RZ, RZ ;  /* 0x000000ffff077224 */ /* 0x000fe200078e00ff */
[----:B------:R-:W-:Y:S01]  /*5ac0*/  ULDC UR4, c[0x0][0x600] ;  /* 0x0001800000047ab9 */ /* 0x000fe20000000800 */
[----:B------:R-:W-:Y:S01]  /*5ad0*/  UMOV UR7, 0x1 ;  /* 0x0000000100077882 */ /* 0x000fe20000000000 */
[----:B------:R-:W-:-:S02]  /*5ae0*/  UIADD3 UR19, UR40, 0x1, URZ ;  /* 0x0000000128137890 */ /* 0x000fc4000fffe03f */
[----:B------:R-:W-:Y:S02]  /*5af0*/  UIADD3 UR15, UR4, -0x1, URZ ;  /* 0xffffffff040f7890 */ /* 0x000fe4000fffe03f */
[----:B------:R-:W-:Y:S02]  /*5b00*/  USHF.L.U32 UR17, UR7, UR5, URZ ;  /* 0x0000000507117299 */ /* 0x000fe4000800063f */
[----:B------:R-:W-:Y:S01]  /*5b10*/  ULOP3.LUT UR16, URZ, UR6, URZ, 0x33, !UPT ;  /* 0x000000063f107292 */ /* 0x000fe2000f8e333f */
[----:B------:R-:W-:-:S11]  /*5b20*/  ULDC.64 UR20, c[0x0][0x198] ;  /* 0x0000660000147ab9 */ /* 0x000fd60000000a00 */
.L_x_180:
[----:B------:R-:W-:-:S03]  /*5b30*/  UMOV UR4, 0xffffffff ;  /* 0xffffffff00047882 */ /* 0x000fc60000000000 */
[----:B------:R-:W-:Y:S05]  /*5b40*/  BRA.DIV UR4, `(.L_x_169) ;  /* 0x0000001604d87947 */ /* 0x000fea000b800000 */
[----:B------:R-:W-:-:S13]  /*5b50*/  ELECT P6, URZ, PT ;  /* 0x00000000003f782f */ /* 0x000fda00038c0000 */
.L_x_207:
[----:B------:R-:W0:Y:S01]  /*5b60*/  LDC R3, c[0x0][0x28c] ;  /* 0x0000a300ff037b82 */ /* 0x000e220000000800 */
[----:B------:R-:W-:Y:S01]  /*5b70*/  BSSY B1, `(.L_x_170) ;  /* 0x0000037000017945 */ /* 0x000fe20003800000 */
[----:B0-----:R-:W-:-:S13]  /*5b80*/  ISETP.LT.OR P6, PT, R3, 0x1, !P6 ;  /* 0x000000010300780c */ /* 0x001fda00077c1670 */
[----:B------:R-:W-:Y:S05]  /*5b90*/  @P6 BRA `(.L_x_171) ;  /* 0x0000000000d06947 */ /* 0x000fea0003800000 */
[----:B------:R-:W-:Y:S02]  /*5ba0*/  IMAD.SHL.U32 R22, R22, 0x80, RZ ;  /* 0x0000008016167824 */ /* 0x000fe400078e00ff */
[----:B------:R-:W-:Y:S02]  /*5bb0*/  IMAD.SHL.U32 R19, R19, 0x40, RZ ;  /* 0x0000004013137824 */ /* 0x000fe400078e00ff */
[----:B------:R-:W-:Y:S02]  /*5bc0*/  IMAD.MOV.U32 R12, RZ, RZ, RZ ;  /* 0x000000ffff0c7224 */ /* 0x000fe400078e00ff */
[----:B------:R-:W-:Y:S02]  /*5bd0*/  IMAD.U32 R13, RZ, RZ, UR19 ;  /* 0x00000013ff0d7e24 */ /* 0x000fe4000f8e00ff */
[----:B------:R-:W-:Y:S02]  /*5be0*/  IMAD.MOV.U32 R3, RZ, RZ, R0 ;  /* 0x000000ffff037224 */ /* 0x000fe400078e0000 */
[----:B------:R-:W-:-:S07]  /*5bf0*/  IMAD.MOV.U32 R4, RZ, RZ, R7 ;  /* 0x000000ffff047224 */ /* 0x000fce00078e0007 */
.L_x_175:
[----:B------:R-:W0:Y:S01]  /*5c00*/  S2R R10, SR_CgaCtaId ;  /* 0x00000000000a7919 */ /* 0x000e220000008800 */
[----:B------:R-:W-:Y:S01]  /*5c10*/  MOV R5, 0x400 ;  /* 0x0000040000057802 */ /* 0x000fe20000000f00 */
[----:B------:R-:W1:Y:S03]  /*5c20*/  @!P2 LDC R9, c[0x0][0x500] ;  /* 0x00014000ff09ab82 */ /* 0x000e660000000800 */
[----:B0-----:R-:W-:Y:S02]  /*5c30*/  LEA R11, R10, R5, 0x18 ;  /* 0x000000050a0b7211 */ /* 0x001fe400078ec0ff */
[----:B------:R-:W-:-:S03]  /*5c40*/  SHF.L.U32 R5, R3, 0x1f, RZ ;  /* 0x0000001f03057819 */ /* 0x000fc600000006ff */
[----:B------:R-:W-:-:S04]  /*5c50*/  IMAD R10, R4, 0x8, R11 ;  /* 0x00000008040a7824 */ /* 0x000fc800078e020b */
[----:B------:R-:W0:Y:S02]  /*5c60*/  SYNCS.PHASECHK.TRANS64.TRYWAIT P1, [R10+URZ+0x90], R5 ;  /* 0x000090050a0075a7 */ /* 0x000e24000802017f */
[----:B01----:R-:W-:Y:S05]  /*5c70*/  @!P1 BRA `(.L_x_172) ;  /* 0x0000001400ac9947 */ /* 0x003fea0003800000 */
.L_x_208:
[----:B0-----:R-:W-:Y:S01]  /*5c80*/  PRMT R5, R6, 0x9910, RZ ;  /* 0x0000991006057816 */ /* 0x001fe200000000ff */
[----:B------:R0:W-:Y:S03]  /*5c90*/  @!P2 SYNCS.ARRIVE.TRANS64 RZ, [R10+URZ], R9 ;  /* 0x000000090affa9a7 */ /* 0x0001e6000800003f */
[----:B------:R-:W-:-:S13]  /*5ca0*/  ISETP.NE.AND P1, PT, R5, 0x2, PT ;  /* 0x000000020500780c */ /* 0x000fda0003f25270 */
[----:B0-----:R-:W-:Y:S05]  /*5cb0*/  @P1 BRA `(.L_x_173) ;  /* 0x0000000000041947 */ /* 0x001fea0003800000 */
[----:B------:R-:W-:Y:S01]  /*5cc0*/  BPT.TRAP 0x1 ;  /* 0x000000040000795c */ /* 0x000fe20000300000 */
.L_x_173:
[----:B------:R-:W-:Y:S05]  /*5cd0*/  @P0 BRA `(.L_x_174) ;  /* 0x0000000000040947 */ /* 0x000fea0003800000 */
[----:B------:R-:W-:Y:S01]  /*5ce0*/  BPT.TRAP 0x1 ;  /* 0x000000040000795c */ /* 0x000fe20000300000 */
.L_x_174:
[--C-:B------:R-:W-:Y:S01]  /*5cf0*/  IMAD R5, R4, 0x1000, R11.reuse ;  /* 0x0000100004057824 */ /* 0x100fe200078e020b */
[----:B------:R-:W-:Y:S01]  /*5d00*/  R2UR UR9, R10 ;  /* 0x000000000a0972ca */ /* 0x000fe200000e0000 */
[C---:B------:R-:W-:Y:S01]  /*5d10*/  IMAD R11, R4.reuse, 0x2000, R11 ;  /* 0x00002000040b7824 */ /* 0x040fe200078e020b */
[----:B------:R-:W-:Y:S01]  /*5d20*/  UIADD3 UR4, UP0, UR20, 0xf0, URZ ;  /* 0x000000f014047890 */ /* 0x000fe2000ff1e03f */
[----:B------:R-:W-:Y:S01]  /*5d30*/  VIADD R13, R13, 0xffffffff ;  /* 0xffffffff0d0d7836 */ /* 0x000fe20000000000 */
[----:B------:R-:W-:Y:S01]  /*5d40*/  R2UR UR5, R5 ;  /* 0x00000000050572ca */ /* 0x000fe200000e0000 */
[----:B------:R-:W-:Y:S01]  /*5d50*/  UIADD3 UR22, UP1, UR20, 0x1f0, URZ ;  /* 0x000001f014167890 */ /* 0x000fe2000ff3e03f */
[----:B------:R-:W-:Y:S01]  /*5d60*/  R2UR UR8, R11 ;  /* 0x000000000b0872ca */ /* 0x000fe200000e0000 */
[----:B------:R-:W-:Y:S01]  /*5d70*/  VIADD R4, R4, 0x1 ;  /* 0x0000000104047836 */ /* 0x000fe20000000000 */
[----:B------:R-:W-:Y:S01]  /*5d80*/  R2UR UR11, R19 ;  /* 0x00000000130b72ca */ /* 0x000fe200000e0000 */
[----:B------:R-:W-:Y:S01]  /*5d90*/  UIADD3.X UR23, URZ, UR21, URZ, UP1, !UPT ;  /* 0x000000153f177290 */ /* 0x000fe20008ffe43f */
[----:B------:R-:W-:Y:S01]  /*5da0*/  R2UR UR10, R12 ;  /* 0x000000000c0a72ca */ /* 0x000fe200000e0000 */
[----:B------:R-:W-:Y:S01]  /*5db0*/  UMOV UR6, 0x0 ;  /* 0x0000000000067882 */ /* 0x000fe20000000000 */
[----:B------:R-:W-:Y:S01]  /*5dc0*/  R2UR UR12, R2 ;  /* 0x00000000020c72ca */ /* 0x000fe200000e0000 */
[----:B------:R-:W-:Y:S01]  /*5dd0*/  UMOV UR7, 0x10000000 ;  /* 0x1000000000077882 */ /* 0x000fe20000000000 */
[----:B------:R-:W-:Y:S01]  /*5de0*/  R2UR UR18, R22 ;  /* 0x00000000161272ca */ /* 0x000fe200000e0000 */
[----:B------:R-:W-:Y:S01]  /*5df0*/  VIADD R12, R12, 0x40 ;  /* 0x000000400c0c7836 */ /* 0x000fe20000000000 */
[----:B------:R-:W-:Y:S01]  /*5e00*/  ISETP.GT.AND P3, PT, R13, 0x1, PT ;  /* 0x000000010d00780c */ /* 0x000fe20003f64270 */
[----:B------:R-:W-:Y:S01]  /*5e10*/  UIADD3 UR13, UR5, 0x200, URZ ;  /* 0x00000200050d7890 */ /* 0x000fe2000fffe03f */
[----:B------:R-:W-:Y:S01]  /*5e20*/  ISETP.NE.AND P1, PT, R4, 0x12, PT ;  /* 0x000000120400780c */ /* 0x000fe20003f25270 */
[----:B------:R-:W-:-:S02]  /*5e30*/  UIADD3.X UR5, URZ, UR21, URZ, UP0, !UPT ;  /* 0x000000153f057290 */ /* 0x000fc400087fe43f */
[----:B------:R-:W-:Y:S01]  /*5e40*/  UIADD3 UR14, UR8, 0x12200, URZ ;  /* 0x00012200080e7890 */ /* 0x000fe2000fffe03f */
[----:B------:R-:W-:Y:S02]  /*5e50*/  SEL R10, RZ, 0x1, P1 ;  /* 0x00000001ff0a7807 */ /* 0x000fe40000800000 */
[----:B------:R-:W-:Y:S01]  /*5e60*/  UMOV UR8, UR13 ;  /* 0x0000000d00087c82 */ /* 0x000fe20008000000 */
[----:B------:R-:W-:Y:S02]  /*5e70*/  SEL R4, R4, RZ, P1 ;  /* 0x000000ff04047207 */ /* 0x000fe40000800000 */
[----:B------:R-:W-:Y:S01]  /*5e80*/  LOP3.LUT R3, R3, R10, RZ, 0x3c, !PT ;  /* 0x0000000a03037212 */ /* 0x000fe200078e3cff */
[----:B------:R0:W-:Y:S02]  /*5e90*/  UTMALDG.3D [UR8], [UR4], desc[UR6] ;  /* 0x00000608040075b4 */ /* 0x0001e40008011000 */
[----:B0-----:R-:W-:Y:S01]  /*5ea0*/  UMOV UR8, UR14 ;  /* 0x0000000e00087c82 */ /* 0x001fe20008000000 */
[----:B------:R-:W-:-:S02]  /*5eb0*/  UMOV UR11, UR18 ;  /* 0x00000012000b7c82 */ /* 0x000fc40008000000 */
[----:B------:R0:W-:Y:S02]  /*5ec0*/  UTMALDG.3D [UR8], [UR22], desc[UR6] ;  /* 0x00000608160075b4 */ /* 0x0001e40008011000 */
[----:B0-----:R-:W-:Y:S05]  /*5ed0*/  @P3 BRA `(.L_x_175) ;  /* 0xfffffffc00483947 */ /* 0x001fea000383ffff */
.L_x_171:
[----:B------:R-:W-:Y:S05]  /*5ee0*/  BSYNC B1 ;  /* 0x0000000000017941 */ /* 0x000fea0003800000 */
.L_x_170:
[----:B------:R-:W2:Y:S01]  /*5ef0*/  LDL.64 R10, [R1] ;  /* 0x00000000010a7983 */ /* 0x000ea20000100a00 */
[----:B------:R-:W-:Y:S01]  /*5f00*/  LOP3.LUT P4, RZ, R8, 0xff, RZ, 0xc0, !PT ;  /* 0x000000ff08ff7812 */ /* 0x000fe2000788c0ff */
[----:B------:R-:W-:Y:S01]  /*5f10*/  VIADD R4, R7, UR40 ;  /* 0x0000002807047c36 */ /* 0x000fe20008000000 */
[----:B------:R-:W-:Y:S01]  /*5f20*/  ULDC.64 UR4, c[0x0][0x650] ;  /* 0x0001940000047ab9 */ /* 0x000fe20000000a00 */
[----:B------:R-:W-:Y:S01]  /*5f30*/  IMAD.U32 R7, RZ, RZ, UR40 ;  /* 0x00000028ff077e24 */ /* 0x000fe2000f8e00ff */
[----:B------:R-:W-:Y:S01]  /*5f40*/  UISETP.GE.U32.AND UP0, UPT, UR40, 0x12, UPT ;  /* 0x000000122800788c */ /* 0x000fe2000bf06070 */
[----:B------:R-:W-:Y:S01]  /*5f50*/  BSSY B1, `(.L_x_176) ;  /* 0x000006f000017945 */ /* 0x000fe20003800000 */
[----:B------:R-:W-:Y:S01]  /*5f60*/  ISETP.GT.U32.AND P1, PT, R4, 0x11, PT ;  /* 0x000000110400780c */ /* 0x000fe20003f24070 */
[----:B------:R-:W-:Y:S01]  /*5f70*/  IMAD.MOV.U32 R19, RZ, RZ, -0x1 ;  /* 0xffffffffff137424 */ /* 0x000fe200078e00ff */
[----:B------:R-:W-:Y:S01]  /*5f80*/  PRMT R8, RZ, 0x7610, R8 ;  /* 0x00007610ff087816 */ /* 0x000fe20000000008 */
[----:B------:R-:W-:Y:S01]  /*5f90*/  IMAD.MOV.U32 R22, RZ, RZ, -0x1 ;  /* 0xffffffffff167424 */ /* 0x000fe200078e00ff */
[----:B------:R-:W-:-:S02]  /*5fa0*/  ISETP.LT.U32.AND P1, PT, R7, 0x12, P1 ;  /* 0x000000120700780c */ /* 0x000fc40000f21070 */
[----:B------:R-:W-:Y:S01]  /*5fb0*/  PLOP3.LUT P3, PT, PT, PT, UP0, 0x80, 0x0 ;  /* 0x000000000000781c */ /* 0x000fe20003f6f008 */
[----:B------:R-:W0:Y:S01]  /*5fc0*/  @P4 S2R R3, SR_CgaCtaId ;  /* 0x0000000000034919 */ /* 0x000e220000008800 */
[----:B------:R-:W-:-:S04]  /*5fd0*/  @P4 MOV R2, 0x400 ;  /* 0x0000040000024802 */ /* 0x000fc80000000f00 */
[----:B0-----:R-:W-:Y:S01]  /*5fe0*/  @P4 LEA R5, R3, R2, 0x18 ;  /* 0x0000000203054211 */ /* 0x001fe200078ec0ff */
[----:B------:R-:W-:-:S03]  /*5ff0*/  IMAD.WIDE.U32 R2, R4, 0x38e38e39, RZ ;  /* 0x38e38e3904027825 */ /* 0x000fc600078e00ff */
[----:B------:R0:W-:Y:S01]  /*6000*/  @P4 SYNCS.ARRIVE.TRANS64.A1T0 RZ, [R5+URZ+0x158], RZ ;  /* 0x000158ff05ff49a7 */ /* 0x0001e2000810003f */
[----:B------:R-:W-:Y:S01]  /*6010*/  IMAD.MOV.U32 R2, RZ, RZ, -0x1 ;  /* 0xffffffffff027424 */ /* 0x000fe200078e00ff */
[----:B0-----:R-:W-:Y:S02]  /*6020*/  SHF.R.U32.HI R5, RZ, 0x2, R3 ;  /* 0x00000002ff057819 */ /* 0x001fe40000011603 */
[----:B------:R-:W-:-:S03]  /*6030*/  SEL R3, RZ, 0x1, !P1 ;  /* 0x00000001ff037807 */ /* 0x000fc60004800000 */
[----:B------:R-:W-:Y:S01]  /*6040*/  IMAD R7, R5, -0x12, R4 ;  /* 0xffffffee05077824 */ /* 0x000fe200078e0204 */
[----:B------:R-:W-:Y:S02]  /*6050*/  LOP3.LUT R0, R0, R3, RZ, 0x3c, !PT ;  /* 0x0000000300007212 */ /* 0x000fe400078e3cff */
[----:B------:R-:W-:Y:S02]  /*6060*/  PRMT R3, RZ, 0x7610, R3 ;  /* 0x00007610ff037816 */ /* 0x000fe40000000003 */
[----:B------:R-:W-:Y:S02]  /*6070*/  @P3 LOP3.LUT R0, R0, 0x1, R5, 0x78, !PT ;  /* 0x0000000100003812 */ /* 0x000fe400078e7805 */
[----:B--2---:R-:W-:-:S04]  /*6080*/  IADD3 R18, P4, R18, R10, RZ ;  /* 0x0000000a12127210 */ /* 0x004fc80007f9e0ff */
[----:B------:R-:W-:Y:S01]  /*6090*/  ISETP.GE.U32.AND P1, PT, R18, UR4, PT ;  /* 0x0000000412007c0c */ /* 0x000fe2000bf26070 */
[----:B------:R-:W-:-:S05]  /*60a0*/  IMAD.X R17, R17, 0x1, R23, P4 ;  /* 0x0000000111117824 */ /* 0x000fca00020e0617 */
[----:B------:R-:W-:-:S13]  /*60b0*/  ISETP.GE.U32.AND.EX P1, PT, R17, UR5, PT, P1 ;  /* 0x0000000511007c0c */ /* 0x000fda000bf26110 */
[----:B------:R-:W-:Y:S05]  /*60c0*/  @P1 BRA `(.L_x_177) ;  /* 0x00000004005c1947 */ /* 0x000fea0003800000 */
[----:B------:R-:W0:Y:S01]  /*60d0*/  S2R R11, SR_CTAID.X ;  /* 0x00000000000b7919 */ /* 0x000e220000002500 */
[----:B------:R-:W-:Y:S01]  /*60e0*/  ULDC.64 UR4, c[0x0][0x628] ;  /* 0x00018a0000047ab9 */ /* 0x000fe20000000a00 */
[----:B------:R-:W1:Y:S01]  /*60f0*/  LDC R12, c[0x0][0x144] ;  /* 0x00005100ff0c7b82 */ /* 0x000e620000000800 */
[----:B------:R-:W-:Y:S01]  /*6100*/  ISETP.NE.U32.AND P1, PT, RZ, UR4, PT ;  /* 0x00000004ff007c0c */ /* 0x000fe2000bf25070 */
[----:B------:R-:W2:Y:S01]  /*6110*/  S2R R9, SR_CTAID.Y ;  /* 0x0000000000097919 */ /* 0x000ea20000002600 */
[----:B------:R-:W-:Y:S01]  /*6120*/  ULDC UR6, c[0x0][0x150] ;  /* 0x0000540000067ab9 */ /* 0x000fe20000000800 */
[----:B------:R-:W-:Y:S01]  /*6130*/  ULDC UR7, c[0x0][0x630] ;  /* 0x00018c0000077ab9 */ /* 0x000fe20000000800 */
[----:B------:R-:W-:Y:S01]  /*6140*/  ISETP.NE.AND.EX P1, PT, RZ, UR5, PT, P1 ;  /* 0x00000005ff007c0c */ /* 0x000fe2000bf25310 */
[----:B------:R-:W-:Y:S01]  /*6150*/  IMAD.MOV.U32 R2, RZ, RZ, R18 ;  /* 0x000000ffff027224 */ /* 0x000fe200078e0012 */
[----:B0-----:R-:W-:-:S05]  /*6160*/  I2FP.F32.U32 R3, R11 ;  /* 0x0000000b00037245 */ /* 0x001fca0000201000 */
[----:B------:R-:W-:Y:S01]  /*6170*/  FMUL R14, R3, UR6 ;  /* 0x00000006030e7c20 */ /* 0x000fe20008400000 */
[----:B------:R-:W-:-:S05]  /*6180*/  IMAD.MOV.U32 R3, RZ, RZ, R17 ;  /* 0x000000ffff037224 */ /* 0x000fca00078e0011 */
[----:B--2---:R-:W-:Y:S05]  /*6190*/  @!P1 BRA `(.L_x_178) ;  /* 0x0000000000289947 */ /* 0x004fea0003800000 */
[----:B------:R-:W-:Y:S02]  /*61a0*/  ULDC UR6, c[0x0][0x634] ;  /* 0x00018d0000067ab9 */ /* 0x000fe40000000800 */
[----:B------:R-:W-:-:S05]  /*61b0*/  IADD3 R3, P1, R18, UR6, RZ ;  /* 0x0000000612037c10 */ /* 0x000fca000ff3e0ff */
[----:B------:R-:W-:-:S04]  /*61c0*/  IMAD.X R13, RZ, RZ, R17, P1 ;  /* 0x000000ffff0d7224 */ /* 0x000fc800008e0611 */
[----:B------:R-:W-:-:S04]  /*61d0*/  IMAD.WIDE.U32 R4, R13, UR4, RZ ;  /* 0x000000040d047c25 */ /* 0x000fc8000f8e00ff */
[----:B------:R-:W-:-:S04]  /*61e0*/  IMAD.WIDE.U32 R4, P1, R3, UR5, R4 ;  /* 0x0000000503047c25 */ /* 0x000fc8000f820004 */
[----:B------:R-:W-:-:S04]  /*61f0*/  IMAD.WIDE.U32 R2, R3, UR4, RZ ;  /* 0x0000000403027c25 */ /* 0x000fc8000f8e00ff */
[----:B------:R-:W-:Y:S01]  /*6200*/  IMAD.MOV.U32 R2, RZ, RZ, R5 ;  /* 0x000000ffff027224 */ /* 0x000fe200078e0005 */
[----:B------:R-:W-:Y:S01]  /*6210*/  IADD3 RZ, P3, R3, R4, RZ ;  /* 0x0000000403ff7210 */ /* 0x000fe20007f7e0ff */
[----:B------:R-:W-:-:S04]  /*6220*/  IMAD.X R3, RZ, RZ, RZ, P1 ;  /* 0x000000ffff037224 */ /* 0x000fc800008e06ff */
[----:B------:R-:W-:-:S08]  /*6230*/  IMAD.WIDE.U32.X R2, R13, UR5, R2, P3 ;  /* 0x000000050d027c25 */ /* 0x000fd000098e0402 */
.L_x_178:
[--C-:B------:R-:W-:Y:S01]  /*6240*/  SHF.R.U64 R10, R2, UR7, R3.reuse ;  /* 0x00000007020a7c19 */ /* 0x100fe20008001203 */
[----:B------:R-:W0:Y:S01]  /*6250*/  F2I.U32.TRUNC.NTZ R14, R14 ;  /* 0x0000000e000e7305 */ /* 0x000e22000020f000 */
[----:B------:R-:W-:Y:S01]  /*6260*/  SHF.R.U32.HI R2, RZ, UR7, R3 ;  /* 0x00000007ff027c19 */ /* 0x000fe20008011603 */
[----:B------:R-:W-:Y:S01]  /*6270*/  ULDC.64 UR4, c[0x0][0x620] ;  /* 0x0001880000047ab9 */ /* 0x000fe20000000a00 */
[----:B------:R-:W-:Y:S01]  /*6280*/  IADD3 R5, P1, RZ, -R10, RZ ;  /* 0x8000000aff057210 */ /* 0x000fe20007f3e0ff */
[----:B------:R-:W-:Y:S01]  /*6290*/  IMAD.MOV.U32 R3, RZ, RZ, R17 ;  /* 0x000000ffff037224 */ /* 0x000fe200078e0011 */
[----:B------:R-:W-:-:S03]  /*62a0*/  ULDC.64 UR6, c[0x0][0x640] ;  /* 0x0001900000067ab9 */ /* 0x000fc60000000a00 */
[----:B------:R-:W-:Y:S01]  /*62b0*/  IMAD.X R2, RZ, RZ, ~R2, P1 ;  /* 0x000000ffff027224 */ /* 0x000fe200008e0e02 */
[----:B------:R-:W-:-:S03]  /*62c0*/  ISETP.NE.U32.AND P1, PT, RZ, UR6, PT ;  /* 0x00000006ff007c0c */ /* 0x000fc6000bf25070 */
[----:B------:R-:W-:Y:S01]  /*62d0*/  IMAD R4, R2, UR4, RZ ;  /* 0x0000000402047c24 */ /* 0x000fe2000f8e02ff */
[----:B------:R-:W-:Y:S01]  /*62e0*/  ISETP.NE.AND.EX P1, PT, RZ, UR7, PT, P1 ;  /* 0x00000007ff007c0c */ /* 0x000fe2000bf25310 */
[----:B------:R-:W-:-:S04]  /*62f0*/  IMAD.MOV.U32 R2, RZ, RZ, R18 ;  /* 0x000000ffff027224 */ /* 0x000fc800078e0012 */
[----:B------:R-:W-:Y:S01]  /*6300*/  IMAD.WIDE.U32 R2, R5, UR4, R2 ;  /* 0x0000000405027c25 */ /* 0x000fe2000f8e0002 */
[----:B------:R-:W-:-:S03]  /*6310*/  ULDC UR4, c[0x0][0x618] ;  /* 0x0001860000047ab9 */ /* 0x000fc60000000800 */
[----:B------:R-:W-:Y:S01]  /*6320*/  IMAD R5, R5, UR5, R4 ;  /* 0x0000000505057c24 */ /* 0x000fe2000f8e0204 */
[----:B------:R-:W-:Y:S01]  /*6330*/  ULDC UR5, c[0x0][0x154] ;  /* 0x0000550000057ab9 */ /* 0x000fe20000000800 */
[----:B0-----:R-:W-:Y:S02]  /*6340*/  IMAD.MOV R4, RZ, RZ, -R14 ;  /* 0x000000ffff047224 */ /* 0x001fe400078e0a0e */
[----:B------:R-:W0:Y:S01]  /*6350*/  LDC R14, c[0x0][0x148] ;  /* 0x00005200ff0e7b82 */ /* 0x000e220000000800 */
[----:B------:R-:W-:Y:S02]  /*6360*/  IMAD.IADD R3, R3, 0x1, R5 ;  /* 0x0000000103037824 */ /* 0x000fe400078e0205 */
[----:B-1----:R-:W-:Y:S01]  /*6370*/  IMAD R11, R12, R4, R11 ;  /* 0x000000040c0b7224 */ /* 0x002fe200078e020b */
[----:B------:R-:W-:Y:S02]  /*6380*/  I2FP.F32.U32 R4, R9 ;  /* 0x0000000900047245 */ /* 0x000fe40000201000 */
[----:B------:R-:W-:-:S02]  /*6390*/  SHF.R.U64 R12, R2, UR4, R3 ;  /* 0x00000004020c7c19 */ /* 0x000fc40008001203 */
[----:B------:R-:W-:Y:S01]  /*63a0*/  SHF.R.U32.HI R3, RZ, UR4, R3 ;  /* 0x00000004ff037c19 */ /* 0x000fe20008011603 */
[----:B------:R-:W-:Y:S01]  /*63b0*/  FMUL R4, R4, UR5 ;  /* 0x0000000504047c20 */ /* 0x000fe20008400000 */
[----:B------:R-:W-:Y:S02]  /*63c0*/  ULDC UR4, c[0x0][0x608] ;  /* 0x0001820000047ab9 */ /* 0x000fe40000000800 */
[--C-:B------:R-:W-:Y:S01]  /*63d0*/  SHF.R.U64 R15, R12, UR4, R3.reuse ;  /* 0x000000040c0f7c19 */ /* 0x100fe20008001203 */
[----:B------:R1:W2:Y:S01]  /*63e0*/  F2I.U32.TRUNC.NTZ R20, R4 ;  /* 0x0000000400147305 */ /* 0x0002a2000020f000 */
[----:B------:R-:W-:Y:S01]  /*63f0*/  SHF.R.U32.HI R2, RZ, UR4, R3 ;  /* 0x00000004ff027c19 */ /* 0x000fe20008011603 */
[----:B------:R-:W-:-:S03]  /*6400*/  ULDC UR4, c[0x0][0x658] ;  /* 0x0001960000047ab9 */ /* 0x000fc60000000800 */
[--C-:B------:R-:W-:Y:S02]  /*6410*/  SHF.R.U64 R13, R15, UR4, R2.reuse ;  /* 0x000000040f0d7c19 */ /* 0x100fe40008001202 */
[----:B------:R-:W-:-:S03]  /*6420*/  SHF.R.U32.HI R19, RZ, UR4, R2 ;  /* 0x00000004ff137c19 */ /* 0x000fc60008011602 */
[----:B------:R-:W-:Y:S02]  /*6430*/  IMAD.MOV.U32 R2, RZ, RZ, R13 ;  /* 0x000000ffff027224 */ /* 0x000fe400078e000d */
[----:B------:R-:W-:Y:S01]  /*6440*/  IMAD.MOV.U32 R3, RZ, RZ, R19 ;  /* 0x000000ffff037224 */ /* 0x000fe200078e0013 */
[----:B-1----:R-:W-:Y:S06]  /*6450*/  @!P1 BRA `(.L_x_179) ;  /* 0x0000000000289947 */ /* 0x002fec0003800000 */
        /* <DEDUP_REMOVED lines=10> */
.L_x_179:
[----:B------:R-:W1:Y:S01]  /*6500*/  LDC R4, c[0x0][0x65c] ;  /* 0x00019700ff047b82 */ /* 0x000e620000000800 */
[----:B------:R-:W-:Y:S01]  /*6510*/  ULDC UR4, c[0x0][0x648] ;  /* 0x0001920000047ab9 */ /* 0x000fe20000000800 */
[----:B------:R-:W-:Y:S01]  /*6520*/  LOP3.LUT R15, R15, UR16, RZ, 0xc0, !PT ;  /* 0x000000100f0f7c12 */ /* 0x000fe2000f8ec0ff */
[----:B--2---:R-:W-:Y:S01]  /*6530*/  IMAD.MOV R20, RZ, RZ, -R20 ;  /* 0x000000ffff147224 */ /* 0x004fe200078e0a14 */
[----:B------:R-:W-:Y:S01]  /*6540*/  SHF.R.U64 R2, R2, UR4, R3 ;  /* 0x0000000402027c19 */ /* 0x000fe20008001203 */
[----:B------:R-:W-:Y:S01]  /*6550*/  ULDC UR4, c[0x0][0x638] ;  /* 0x00018e0000047ab9 */ /* 0x000fe20000000800 */
[----:B------:R-:W-:Y:S01]  /*6560*/  LOP3.LUT R12, R12, UR15, RZ, 0xc0, !PT ;  /* 0x0000000f0c0c7c12 */ /* 0x000fe2000f8ec0ff */
[----:B------:R-:W-:Y:S01]  /*6570*/  ULDC UR5, c[0x0][0x610] ;  /* 0x0001840000057ab9 */ /* 0x000fe20000000800 */
[----:B------:R-:W-:Y:S01]  /*6580*/  IMAD.MOV.U32 R3, RZ, RZ, 0x1 ;  /* 0x00000001ff037424 */ /* 0x000fe200078e00ff */
[----:B-1----:R-:W-:Y:S01]  /*6590*/  ISETP.NE.AND P1, PT, R4, 0x1, PT ;  /* 0x000000010400780c */ /* 0x002fe20003f25270 */
[----:B------:R-:W-:-:S02]  /*65a0*/  IMAD.MOV R4, RZ, RZ, -R2 ;  /* 0x000000ffff047224 */ /* 0x000fc400078e0a02 */
[----:B------:R-:W-:Y:S02]  /*65b0*/  IMAD R2, R2, UR17, R15 ;  /* 0x0000001102027c24 */ /* 0x000fe4000f8e020f */
[----:B------:R-:W-:Y:S01]  /*65c0*/  IMAD R13, R4, UR4, R13 ;  /* 0x00000004040d7c24 */ /* 0x000fe2000f8e020d */
[----:B------:R-:W-:-:S07]  /*65d0*/  ULDC UR4, c[0x0][0x600] ;  /* 0x0001800000047ab9 */ /* 0x000fce0000000800 */
[----:B0-----:R-:W-:-:S04]  /*65e0*/  @P1 IMAD R11, R14, R20, R9 ;  /* 0x000000140e0b1224 */ /* 0x001fc800078e0209 */
[----:B------:R-:W-:Y:S02]  /*65f0*/  IMAD R11, R2, UR5, R11 ;  /* 0x00000005020b7c24 */ /* 0x000fe4000f8e020b */
[----:B------:R-:W-:-:S05]  /*6600*/  IMAD R2, R13, UR4, R12 ;  /* 0x000000040d027c24 */ /* 0x000fca000f8e020c */
[----:B------:R-:W-:Y:S02]  /*6610*/  SEL R22, R2, R11, !P1 ;  /* 0x0000000b02167207 */ /* 0x000fe40004800000 */
[----:B------:R-:W-:Y:S01]  /*6620*/  SEL R19, R11, R2, !P1 ;  /* 0x000000020b137207 */ /* 0x000fe20004800000 */
[----:B------:R-:W-:-:S07]  /*6630*/  IMAD.MOV.U32 R2, RZ, RZ, R10 ;  /* 0x000000ffff027224 */ /* 0x000fce00078e000a */
.L_x_177:
[----:B------:R-:W-:Y:S05]  /*6640*/  BSYNC B1 ;  /* 0x0000000000017941 */ /* 0x000fea0003800000 */
.L_x_176:
[----:B------:R-:W-:-:S13]  /*6650*/  LOP3.LUT P1, RZ, R3, 0xff, RZ, 0xc0, !PT ;  /* 0x000000ff03ff7812 */ /* 0x000fda000782c0ff */
[----:B------:R-:W-:Y:S05]  /*6660*/  @P1 BRA `(.L_x_180) ;  /* 0xfffffff400301947 */ /* 0x000fea000383ffff */
[----:B------:R-:W-:Y:S05]  /*6670*/  BSYNC B0 ;  /* 0x0000000000007941 */ /* 0x000fea0003800000 */
.L_x_168:
[----:B------:R-:W-:-:S03]  /*6680*/  UMOV UR4, 0xffffffff ;  /* 0xffffffff00047882 */ /* 0x000fc60000000000 */
[----:B------:R-:W-:Y:S05]  /*6690*/  BRA.DIV UR4, `(.L_x_181) ;  /* 0x0000000e04387947 */ /* 0x000fea000b800000 */
[----:B------:R-:W-:-:S13]  /*66a0*/  ELECT P6, URZ, PT ;  /* 0x00000000003f782f */ /* 0x000fda00038c0000 */
.L_x_211:
[----:B------:R-:W-:Y:S04]  /*66b0*/  BSSY B0, `(.L_x_182) ;  /* 0x00000a9000007945 */ /* 0x000fe80003800000 */
[----:B------:R-:W-:Y:S05]  /*66c0*/  @!P6 BRA `(.L_x_183) ;  /* 0x00000008009ce947 */ /* 0x000fea0003800000 */
[----:B------:R-:W-:-:S04]  /*66d0*/  LOP3.LUT R16, R16, 0x2, RZ, 0xfc, !PT ;  /* 0x0000000210107812 */ /* 0x000fc800078efcff */
[----:B------:R-:W-:-:S13]  /*66e0*/  ISETP.NE.AND P0, PT, R16, 0x3, PT ;  /* 0x000000031000780c */ /* 0x000fda0003f05270 */
[----:B------:R-:W-:Y:S05]  /*66f0*/  @!P0 BRA `(.L_x_184) ;  /* 0x0000000000048947 */ /* 0x000fea0003800000 */
[----:B------:R-:W-:Y:S01]  /*6700*/  BPT.TRAP 0x1 ;  /* 0x000000040000795c */ /* 0x000fe20000300000 */
.L_x_184:
[----:B------:R-:W0:Y:S01]  /*6710*/  S2R R3, SR_CgaCtaId ;  /* 0x0000000000037919 */ /* 0x000e220000008800 */
[----:B------:R-:W-:Y:S02]  /*6720*/  MOV R2, 0x400 ;  /* 0x0000040000027802 */ /* 0x000fe40000000f00 */
[----:B------:R-:W-:Y:S02]  /*6730*/  SHF.L.U32 R4, R0, 0x1f, RZ ;  /* 0x0000001f00047819 */ /* 0x000fe400000006ff */
[----:B0-----:R-:W-:-:S05]  /*6740*/  LEA R2, R3, R2, 0x18 ;  /* 0x0000000203027211 */ /* 0x001fca00078ec0ff */
[----:B------:R-:W-:-:S04]  /*6750*/  VIADD R2, R2, 0x90 ;  /* 0x0000009002027836 */ /* 0x000fc80000000000 */
[C---:B------:R-:W-:Y:S02]  /*6760*/  IMAD R9, R7.reuse, 0x8, R2 ;  /* 0x0000000807097824 */ /* 0x040fe400078e0202 */
[----:B------:R-:W-:Y:S02]  /*6770*/  VIADD R7, R7, 0x1 ;  /* 0x0000000107077836 */ /* 0x000fe40000000000 */
[----:B------:R-:W0:Y:S03]  /*6780*/  SYNCS.PHASECHK.TRANS64.TRYWAIT P0, [R9+URZ], R4 ;  /* 0x00000004090075a7 */ /* 0x000e26000800017f */
[----:B------:R-:W-:-:S04]  /*6790*/  ISETP.NE.AND P1, PT, R7, 0x12, PT ;  /* 0x000000120700780c */ /* 0x000fc80003f25270 */
[----:B------:R-:W-:Y:S02]  /*67a0*/  SEL R3, RZ, 0x1, P1 ;  /* 0x00000001ff037807 */ /* 0x000fe40000800000 */
[----:B------:R-:W-:Y:S02]  /*67b0*/  SEL R7, R7, RZ, P1 ;  /* 0x000000ff07077207 */ /* 0x000fe40000800000 */
[----:B------:R-:W-:-:S03]  /*67c0*/  LOP3.LUT R6, R0, R3, RZ, 0x3c, !PT ;  /* 0x0000000300067212 */ /* 0x000fc600078e3cff */
[----:B------:R-:W-:Y:S01]  /*67d0*/  IMAD R8, R7, 0x8, R2 ;  /* 0x0000000807087824 */ /* 0x000fe200078e0202 */
[----:B------:R-:W-:Y:S01]  /*67e0*/  SHF.L.U32 R5, R6, 0x1f, RZ ;  /* 0x0000001f06057819 */ /* 0x000fe200000006ff */
[----:B0-----:R-:W-:Y:S06]  /*67f0*/  @!P0 BRA `(.L_x_185) ;  /* 0x0000000c00008947 */ /* 0x001fec0003800000 */
.L_x_212:
[----:B------:R-:W1:Y:S01]  /*6800*/  SYNCS.PHASECHK.TRANS64.TRYWAIT P0, [R8+URZ], R5 ;  /* 0x00000005080075a7 */ /* 0x000e62000800017f */
[----:B------:R-:W-:-:S05]  /*6810*/  VIADD R0, R7, 0x1 ;  /* 0x0000000107007836 */ /* 0x000fca0000000000 */
[----:B------:R-:W-:-:S04]  /*6820*/  ISETP.NE.AND P1, PT, R0, 0x12, PT ;  /* 0x000000120000780c */ /* 0x000fc80003f25270 */
[----:B------:R-:W-:Y:S02]  /*6830*/  SEL R3, RZ, 0x1, P1 ;  /* 0x00000001ff037807 */ /* 0x000fe40000800000 */
[----:B------:R-:W-:Y:S02]  /*6840*/  SEL R7, R0, RZ, P1 ;  /* 0x000000ff00077207 */ /* 0x000fe40000800000 */
[----:B------:R-:W-:-:S03]  /*6850*/  LOP3.LUT R6, R6, R3, RZ, 0x3c, !PT ;  /* 0x0000000306067212 */ /* 0x000fc600078e3cff */
[----:B0-----:R-:W-:Y:S01]  /*6860*/  IMAD R9, R7, 0x8, R2 ;  /* 0x0000000807097824 */ /* 0x001fe200078e0202 */
[----:B------:R-:W-:Y:S01]  /*6870*/  SHF.L.U32 R4, R6, 0x1f, RZ ;  /* 0x0000001f06047819 */ /* 0x000fe200000006ff */
[----:B-1----:R-:W-:Y:S06]  /*6880*/  @!P0 BRA `(.L_x_186) ;  /* 0x0000000800f08947 */ /* 0x002fec0003800000 */
.L_x_213:
        /* <DEDUP_REMOVED lines=9> */
.L_x_214:
        /* <DEDUP_REMOVED lines=9> */
.L_x_215:
        /* <DEDUP_REMOVED lines=9> */
.L_x_216:
        /* <DEDUP_REMOVED lines=9> */
.L_x_217:
        /* <DEDUP_REMOVED lines=9> */
.L_x_218:
        /* <DEDUP_REMOVED lines=9> */
.L_x_219:
        /* <DEDUP_REMOVED lines=9> */
.L_x_220:
        /* <DEDUP_REMOVED lines=9> */
.L_x_221:
        /* <DEDUP_REMOVED lines=9> */
.L_x_222:
        /* <DEDUP_REMOVED lines=9> */
.L_x_223:
        /* <DEDUP_REMOVED lines=9> */
.L_x_224:
        /* <DEDUP_REMOVED lines=9> */
.L_x_225:
        /* <DEDUP_REMOVED lines=9> */
.L_x_226:
[----:B------:R-:W1:Y:S01]  /*6fe0*/  SYNCS.PHASECHK.TRANS64.TRYWAIT P0, [R8+URZ], R5 ;  /* 0x00000005080075a7 */ /* 0x000e62000800017f */
[----:B------:R-:W-:-:S05]  /*6ff0*/  VIADD R0, R7, 0x1 ;  /* 0x0000000107007836 */ /* 0x000fca0000000000 */
[----:B------:R-:W-:-:S04]  /*7000*/  ISETP.NE.AND P1, PT, R0, 0x12, PT ;  /* 0x000000120000780c */ /* 0x000fc80003f25270 */
[----:B------:R-:W-:Y:S02]  /*7010*/  SEL R3, RZ, 0x1, P1 ;  /* 0x00000001ff037807 */ /* 0x000fe40000800000 */
[----:B------:R-:W-:Y:S02]  /*7020*/  SEL R7, R0, RZ, P1 ;  /* 0x000000ff00077207 */ /* 0x000fe40000800000 */
[----:B0-----:R-:W-:-:S03]  /*7030*/  LOP3.LUT R9, R6, R3, RZ, 0x3c, !PT ;  /* 0x0000000306097212 */ /* 0x001fc600078e3cff */
[----:B------:R-:W-:Y:S01]  /*7040*/  IMAD R11, R7, 0x8, R2 ;  /* 0x00000008070b7824 */ /* 0x000fe200078e0202 */
[----:B------:R-:W-:Y:S01]  /*7050*/  SHF.L.U32 R6, R9, 0x1f, RZ ;  /* 0x0000001f09067819 */ /* 0x000fe200000006ff */
[----:B-1----:R-:W-:Y:S06]  /*7060*/  @!P0 BRA `(.L_x_200) ;  /* 0x0000000800108947 */ /* 0x002fec0003800000 */
.L_x_227:
[----:B------:R-:W1:Y:S01]  /*7070*/  SYNCS.PHASECHK.TRANS64.TRYWAIT P0, [R11+URZ], R6 ;  /* 0x000000060b0075a7 */ /* 0x000e62000800017f */
[----:B------:R-:W-:-:S05]  /*7080*/  VIADD R0, R7, 0x1 ;  /* 0x0000000107007836 */ /* 0x000fca0000000000 */
[----:B------:R-:W-:-:S04]  /*7090*/  ISETP.NE.AND P1, PT, R0, 0x12, PT ;  /* 0x000000120000780c */ /* 0x000fc80003f25270 */
[----:B------:R-:W-:Y:S02]  /*70a0*/  SEL R4, RZ, 0x1, P1 ;  /* 0x00000001ff047807 */ /* 0x000fe40000800000 */
[----:B------:R-:W-:Y:S02]  /*70b0*/  SEL R3, R0, RZ, P1 ;  /* 0x000000ff00037207 */ /* 0x000fe40000800000 */
[----:B------:R-:W-:Y:S01]  /*70c0*/  LOP3.LUT R0, R9, R4, RZ, 0x3c, !PT ;  /* 0x0000000409007212 */ /* 0x000fe200078e3cff */
[----:B-1----:R-:W-:Y:S06]  /*70d0*/  @!P0 BRA `(.L_x_201) ;  /* 0x0000000800088947 */ /* 0x002fec0003800000 */
.L_x_228:
[----:B------:R-:W-:Y:S01]  /*70e0*/  IMAD R3, R3, 0x8, R2 ;  /* 0x0000000803037824 */ /* 0x000fe200078e0202 */
[----:B------:R-:W-:-:S07]  /*70f0*/  SHF.L.U32 R0, R0, 0x1f, RZ ;  /* 0x0000001f00007819 */ /* 0x000fce00000006ff */
.L_x_202:
[----:B--2---:R2:W3:Y:S02]  /*7100*/  SYNCS.PHASECHK.TRANS64.TRYWAIT P0, [R3+URZ], R0 ;  /* 0x00000000030075a7 */ /* 0x0044e4000800017f */
[----:B---3--:R-:W-:Y:S05]  /*7110*/  @!P0 NANOSLEEP.SYNCS 0x989680 ;  /* 0x009896800000895d */ /* 0x008fea0003900000 */
[----:B------:R-:W3:Y:S02]  /*7120*/  @!P0 SYNCS.PHASECHK.TRANS64 P0, [R3+URZ], R0 ;  /* 0x00000000030085a7 */ /* 0x000ee4000800007f */
[----:B---3--:R-:W-:Y:S05]  /*7130*/  @!P0 BRA `(.L_x_202) ;  /* 0xfffffffc00f08947 */ /* 0x008fea000383ffff */
.L_x_183:
[----:B------:R-:W-:Y:S05]  /*7140*/  BSYNC B0 ;  /* 0x0000000000007941 */ /* 0x000fea0003800000 */
.L_x_182:
[----:B------:R-:W-:Y:S05]  /*7150*/  EXIT ;  /* 0x000000000000794d */ /* 0x000fea0003800000 */
.L_x_16:
[----:B-1----:R1:W2:Y:S02]  /*7160*/  SYNCS.PHASECHK.TRANS64.TRYWAIT P0, [R95+URZ], R0 ;  /* 0x000000005f0075a7 */ /* 0x0022a4000800017f */
[----:B--2---:R-:W-:Y:S05]  /*7170*/  @!P0 NANOSLEEP.SYNCS 0x989680 ;  /* 0x009896800000895d */ /* 0x004fea0003900000 */
[----:B------:R-:W2:Y:S02]  /*7180*/  @!P0 SYNCS.PHASECHK.TRANS64 P0, [R95+URZ], R0 ;  /* 0x000000005f0085a7 */ /* 0x000ea4000800007f */
[----:B--2---:R-:W-:Y:S05]  /*7190*/  @!P0 BRA `(.L_x_16) ;  /* 0xfffffffc00f08947 */ /* 0x004fea000383ffff */
[----:B------:R-:W-:Y:S05]  /*71a0*/  BRA `(.L_x_203) ;  /* 0xffffffa4004c7947 */ /* 0x000fea000383ffff */
.L_x_21:
[----:B--2---:R2:W3:Y:S02]  /*71b0*/  SYNCS.PHASECHK.TRANS64.TRYWAIT P1, [R3+URZ], R0 ;  /* 0x00000000030075a7 */ /* 0x0044e4000802017f */
[----:B---3--:R-:W-:Y:S05]  /*71c0*/  @!P1 NANOSLEEP.SYNCS 0x989680 ;  /* 0x009896800000995d */ /* 0x008fea0003900000 */
[----:B------:R-:W3:Y:S02]  /*71d0*/  @!P1 SYNCS.PHASECHK.TRANS64 P1, [R3+URZ], R0 ;  /* 0x00000000030095a7 */ /* 0x000ee4000802007f */
[----:B---3--:R-:W-:Y:S05]  /*71e0*/  @!P1 BRA `(.L_x_21) ;  /* 0xfffffffc00f09947 */ /* 0x008fea000383ffff */
[----:B------:R-:W-:Y:S05]  /*71f0*/  BRA `(.L_x_20) ;  /* 0xffffffa400b47947 */ /* 0x000fea000383ffff */
.L_x_26:
[----:B--2---:R-:W-:-:S04]  /*7200*/  IMAD.U32 R4, RZ, RZ, UR4 ;  /* 0x00000004ff047e24 */ /* 0x004fc8000f8e00ff */
[----:B------:R2:W3:Y:S03]  /*7210*/  SYNCS.PHASECHK.TRANS64.TRYWAIT P1, [R4+URZ], R3 ;  /* 0x00000003040075a7 */ /* 0x0004e6000802017f */
[----:B---3--:R-:W-:Y:S05]  /*7220*/  @!P1 NANOSLEEP.SYNCS 0x989680 ;  /* 0x009896800000995d */ /* 0x008fea0003900000 */
[----:B------:R-:W3:Y:S02]  /*7230*/  @!P1 SYNCS.PHASECHK.TRANS64 P1, [R4+URZ], R3 ;  /* 0x00000003040095a7 */ /* 0x000ee4000802007f */
[----:B---3--:R-:W-:Y:S05]  /*7240*/  @!P1 BRA `(.L_x_26) ;  /* 0xfffffffc00ec9947 */ /* 0x008fea000383ffff */
[----:B------:R-:W-:Y:S05]  /*7250*/  BRA `(.L_x_25) ;  /* 0xffffffa8002c7947 */ /* 0x000fea000383ffff */
.L_x_32:
[----:B---3--:R3:W4:Y:S02]  /*7260*/  SYNCS.PHASECHK.TRANS64.TRYWAIT P0, [R95+URZ+0x10], R0 ;  /* 0x000010005f0075a7 */ /* 0x008724000800017f */
[----:B----4-:R-:W-:Y:S05]  /*7270*/  @!P0 NANOSLEEP.SYNCS 0x989680 ;  /* 0x009896800000895d */ /* 0x010fea0003900000 */
[----:B------:R-:W4:Y:S02]  /*7280*/  @!P0 SYNCS.PHASECHK.TRANS64 P0, [R95+URZ+0x10], R0 ;  /* 0x000010005f0085a7 */ /* 0x000f24000800007f */
[----:B----4-:R-:W-:Y:S05]  /*7290*/  @!P0 BRA `(.L_x_32) ;  /* 0xfffffffc00f08947 */ /* 0x010fea000383ffff */
[----:B------:R-:W-:Y:S05]  /*72a0*/  BRA `(.L_x_204) ;  /* 0xffffffac00247947 */ /* 0x000fea000383ffff */
.L_x_169:
[----:B------:R-:W-:Y:S01]  /*72b0*/  BSSY B1, `(.L_x_205) ;  /* 0x0000006000017945 */ /* 0x000fe20003800000 */
[----:B------:R-:W-:-:S07]  /*72c0*/  IMAD.MOV.U32 R15, RZ, RZ, -0x1 ;  /* 0xffffffffff0f7424 */ /* 0x000fce00078e00ff */
[----:B-----5:R-:W-:Y:S05]  /*72d0*/  WARPSYNC.COLLECTIVE R15, `(.L_x_206) ;  /* 0x000000000f0c7348 */ /* 0x020fea0003c00000 */
[----:B------:R-:W-:Y:S02]  /*72e0*/  ELECT P6, UR62, PT ;  /* 0x00000000003e782f */ /* 0x000fe400038c0000 */
[----:B------:R-:W-:Y:S01]  /*72f0*/  MOV R14, UR62 ;  /* 0x0000003e000e7c02 */ /* 0x000fe20008000f00 */
[----:B-----5:R-:W-:Y:S10]  /*7300*/  ENDCOLLECTIVE ;  /* 0x000000000000791b */ /* 0x020ff40003800000 */
.L_x_206:
[----:B------:R-:W-:Y:S05]  /*7310*/  BSYNC B1 ;  /* 0x0000000000017941 */ /* 0x000fea0003800000 */
.L_x_205:
[----:B------:R-:W-:Y:S05]  /*7320*/  BRA `(.L_x_207) ;  /* 0xffffffe8000c7947 */ /* 0x000fea000383ffff */
.L_x_172:
[----:B0-----:R0:W1:Y:S02]  /*7330*/  SYNCS.PHASECHK.TRANS64.TRYWAIT P1, [R10+URZ+0x90], R5 ;  /* 0x000090050a0075a7 */ /* 0x001064000802017f */
[----:B-1----:R-:W-:Y:S05]  /*7340*/  @!P1 NANOSLEEP.SYNCS 0x989680 ;  /* 0x009896800000995d */ /* 0x002fea0003900000 */
[----:B------:R-:W1:Y:S02]  /*7350*/  @!P1 SYNCS.PHASECHK.TRANS64 P1, [R10+URZ+0x90], R5 ;  /* 0x000090050a0095a7 */ /* 0x000e64000802007f */
[----:B-1----:R-:W-:Y:S05]  /*7360*/  @!P1 BRA `(.L_x_172) ;  /* 0xfffffffc00f09947 */ /* 0x002fea000383ffff */
[----:B------:R-:W-:Y:S05]  /*7370*/  BRA `(.L_x_208) ;  /* 0xffffffe800407947 */ /* 0x000fea000383ffff */
.L_x_181:
[----:B------:R-:W-:Y:S01]  /*7380*/  BSSY B0, `(.L_x_209) ;  /* 0x0000006000007945 */ /* 0x000fe20003800000 */
[----:B------:R-:W-:-:S07]  /*7390*/  IMAD.MOV.U32 R15, RZ, RZ, -0x1 ;  /* 0xffffffffff0f7424 */ /* 0x000fce00078e00ff */
[----:B-----5:R-:W-:Y:S05]  /*73a0*/  WARPSYNC.COLLECTIVE R15, `(.L_x_210) ;  /* 0x000000000f0c7348 */ /* 0x020fea0003c00000 */
[----:B------:R-:W-:Y:S02]  /*73b0*/  ELECT P6, UR62, PT ;  /* 0x00000000003e782f */ /* 0x000fe400038c0000 */
[----:B------:R-:W-:Y:S01]  /*73c0*/  MOV R14, UR62 ;  /* 0x0000003e000e7c02 */ /* 0x000fe20008000f00 */
[----:B-----5:R-:W-:Y:S10]  /*73d0*/  ENDCOLLECTIVE ;  /* 0x000000000000791b */ /* 0x020ff40003800000 */
.L_x_210:
[----:B------:R-:W-:Y:S05]  /*73e0*/  BSYNC B0 ;  /* 0x0000000000007941 */ /* 0x000fea0003800000 */
.L_x_209:
[----:B------:R-:W-:Y:S05]  /*73f0*/  BRA `(.L_x_211) ;  /* 0xfffffff000ac7947 */ /* 0x000fea000383ffff */
.L_x_185:
[----:B0-----:R0:W1:Y:S02]  /*7400*/  SYNCS.PHASECHK.TRANS64.TRYWAIT P0, [R9+URZ], R4 ;  /* 0x00000004090075a7 */ /* 0x001064000800017f */
[----:B-1----:R-:W-:Y:S05]  /*7410*/  @!P0 NANOSLEEP.SYNCS 0x989680 ;  /* 0x009896800000895d */ /* 0x002fea0003900000 */
[----:B------:R-:W1:Y:S02]  /*7420*/  @!P0 SYNCS.PHASECHK.TRANS64 P0, [R9+URZ], R4 ;  /* 0x00000004090085a7 */ /* 0x000e64000800007f */
[----:B-1----:R-:W-:Y:S05]  /*7430*/  @!P0 BRA `(.L_x_185) ;  /* 0xfffffffc00f08947 */ /* 0x002fea000383ffff */
[----:B------:R-:W-:Y:S05]  /*7440*/  BRA `(.L_x_212) ;  /* 0xfffffff000ec7947 */ /* 0x000fea000383ffff */
.L_x_186:
[----:B0-----:R0:W1:Y:S02]  /*7450*/  SYNCS.PHASECHK.TRANS64.TRYWAIT P0, [R8+URZ], R5 ;  /* 0x00000005080075a7 */ /* 0x001064000800017f */
[----:B-1----:R-:W-:Y:S05]  /*7460*/  @!P0 NANOSLEEP.SYNCS 0x989680 ;  /* 0x009896800000895d */ /* 0x002fea0003900000 */
[----:B------:R-:W1:Y:S02]  /*7470*/  @!P0 SYNCS.PHASECHK.TRANS64 P0, [R8+URZ], R5 ;  /* 0x00000005080085a7 */ /* 0x000e64000800007f */
[----:B-1----:R-:W-:Y:S05]  /*7480*/  @!P0 BRA `(.L_x_186) ;  /* 0xfffffffc00f08947 */ /* 0x002fea000383ffff */
[----:B------:R-:W-:Y:S05]  /*7490*/  BRA `(.L_x_213) ;  /* 0xfffffff000fc7947 */ /* 0x000fea000383ffff */
.L_x_187:
[----:B0-----:R0:W1:Y:S02]  /*74a0*/  SYNCS.PHASECHK.TRANS64.TRYWAIT P0, [R9+URZ], R4 ;  /* 0x00000004090075a7 */ /* 0x001064000800017f */
[----:B-1----:R-:W-:Y:S05]  /*74b0*/  @!P0 NANOSLEEP.SYNCS 0x989680 ;  /* 0x009896800000895d */ /* 0x002fea0003900000 */
[----:B------:R-:W1:Y:S02]  /*74c0*/  @!P0 SYNCS.PHASECHK.TRANS64 P0, [R9+URZ], R4 ;  /* 0x00000004090085a7 */ /* 0x000e64000800007f */
[----:B-1----:R-:W-:Y:S05]  /*74d0*/  @!P0 BRA `(.L_x_187) ;  /* 0xfffffffc00f08947 */ /* 0x002fea000383ffff */
[----:B------:R-:W-:Y:S05]  /*74e0*/  BRA `(.L_x_214) ;  /* 0xfffffff4000c7947 */ /* 0x000fea000383ffff */
.L_x_188:
[----:B0-----:R0:W1:Y:S02]  /*74f0*/  SYNCS.PHASECHK.TRANS64.TRYWAIT P0, [R8+URZ], R5 ;  /* 0x00000005080075a7 */ /* 0x001064000800017f */
[----:B-1----:R-:W-:Y:S05]  /*7500*/  @!P0 NANOSLEEP.SYNCS 0x989680 ;  /* 0x009896800000895d */ /* 0x002fea0003900000 */
[----:B------:R-:W1:Y:S02]  /*7510*/  @!P0 SYNCS.PHASECHK.TRANS64 P0, [R8+URZ], R5 ;  /* 0x00000005080085a7 */ /* 0x000e64000800007f */
[----:B-1----:R-:W-:Y:S05]  /*7520*/  @!P0 BRA `(.L_x_188) ;  /* 0xfffffffc00f08947 */ /* 0x002fea000383ffff */
[----:B------:R-:W-:Y:S05]  /*7530*/  BRA `(.L_x_215) ;  /* 0xfffffff4001c7947 */ /* 0x000fea000383ffff */
.L_x_189:
[----:B0-----:R0:W1:Y:S02]  /*7540*/  SYNCS.PHASECHK.TRANS64.TRYWAIT P0, [R9+URZ], R4 ;  /* 0x00000004090075a7 */ /* 0x001064000800017f */
[----:B-1----:R-:W-:Y:S05]  /*7550*/  @!P0 NANOSLEEP.SYNCS 0x989680 ;  /* 0x009896800000895d */ /* 0x002fea0003900000 */
[----:B------:R-:W1:Y:S02]  /*7560*/  @!P0 SYNCS.PHASECHK.TRANS64 P0, [R9+URZ], R4 ;  /* 0x00000004090085a7 */ /* 0x000e64000800007f */
[----:B-1----:R-:W-:Y:S05]  /*7570*/  @!P0 BRA `(.L_x_189) ;  /* 0xfffffffc00f08947 */ /* 0x002fea000383ffff */
[----:B------:R-:W-:Y:S05]  /*7580*/  BRA `(.L_x_216) ;  /* 0xfffffff4002c7947 */ /* 0x000fea000383ffff */
.L_x_190:
[----:B0-----:R0:W1:Y:S02]  /*7590*/  SYNCS.PHASECHK.TRANS64.TRYWAIT P0, [R8+URZ], R5 ;  /* 0x00000005080075a7 */ /* 0x001064000800017f */
[----:B-1----:R-:W-:Y:S05]  /*75a0*/  @!P0 NANOSLEEP.SYNCS 0x989680 ;  /* 0x009896800000895d */ /* 0x002fea0003900000 */
[----:B------:R-:W1:Y:S02]  /*75b0*/  @!P0 SYNCS.PHASECHK.TRANS64 P0, [R8+URZ], R5 ;  /* 0x00000005080085a7 */ /* 0x000e64000800007f */
[----:B-1----:R-:W-:Y:S05]  /*75c0*/  @!P0 BRA `(.L_x_190) ;  /* 0xfffffffc00f08947 */ /* 0x002fea000383ffff */
[----:B------:R-:W-:Y:S05]  /*75d0*/  BRA `(.L_x_217) ;  /* 0xfffffff4003c7947 */ /* 0x000fea000383ffff */
.L_x_191:
[----:B0-----:R0:W1:Y:S02]  /*75e0*/  SYNCS.PHASECHK.TRANS64.TRYWAIT P0, [R9+URZ], R4 ;  /* 0x00000004090075a7 */ /* 0x001064000800017f */
[----:B-1----:R-:W-:Y:S05]  /*75f0*/  @!P0 NANOSLEEP.SYNCS 0x989680 ;  /* 0x009896800000895d */ /* 0x002fea0003900000 */
[----:B------:R-:W1:Y:S02]  /*7600*/  @!P0 SYNCS.PHASECHK.TRANS64 P0, [R9+URZ], R4 ;  /* 0x00000004090085a7 */ /* 0x000e64000800007f */
[----:B-1----:R-:W-:Y:S05]  /*7610*/  @!P0 BRA `(.L_x_191) ;  /* 0xfffffffc00f08947 */ /* 0x002fea000383ffff */
[----:B------:R-:W-:Y:S05]  /*7620*/  BRA `(.L_x_218) ;  /* 0xfffffff4004c7947 */ /* 0x000fea000383ffff */
.L_x_192:
[----:B0-----:R0:W1:Y:S02]  /*7630*/  SYNCS.PHASECHK.TRANS64.TRYWAIT P0, [R8+URZ], R5 ;  /* 0x00000005080075a7 */ /* 0x001064000800017f */
[----:B-1----:R-:W-:Y:S05]  /*7640*/  @!P0 NANOSLEEP.SYNCS 0x989680 ;  /* 0x009896800000895d */ /* 0x002fea0003900000 */
[----:B------:R-:W1:Y:S02]  /*7650*/  @!P0 SYNCS.PHASECHK.TRANS64 P0, [R8+URZ], R5 ;  /* 0x00000005080085a7 */ /* 0x000e64000800007f */
[----:B-1----:R-:W-:Y:S05]  /*7660*/  @!P0 BRA `(.L_x_192) ;  /* 0xfffffffc00f08947 */ /* 0x002fea000383ffff */
[----:B------:R-:W-:Y:S05]  /*7670*/  BRA `(.L_x_219) ;  /* 0xfffffff4005c7947 */ /* 0x000fea000383ffff */
.L_x_193:
[----:B0-----:R0:W1:Y:S02]  /*7680*/  SYNCS.PHASECHK.TRANS64.TRYWAIT P0, [R9+URZ], R4 ;  /* 0x00000004090075a7 */ /* 0x001064000800017f */
[----:B-1----:R-:W-:Y:S05]  /*7690*/  @!P0 NANOSLEEP.SYNCS 0x989680 ;  /* 0x009896800000895d */ /* 0x002fea0003900000 */
[----:B------:R-:W1:Y:S02]  /*76a0*/  @!P0 SYNCS.PHASECHK.TRANS64 P0, [R9+URZ], R4 ;  /* 0x00000004090085a7 */ /* 0x000e64000800007f */
[----:B-1----:R-:W-:Y:S05]  /*76b0*/  @!P0 BRA `(.L_x_193) ;  /* 0xfffffffc00f08947 */ /* 0x002fea000383ffff */
[----:B------:R-:W-:Y:S05]  /*76c0*/  BRA `(.L_x_220) ;  /* 0xfffffff4006c7947 */ /* 0x000fea000383ffff */
.L_x_194:
[----:B0-----:R0:W1:Y:S02]  /*76d0*/  SYNCS.PHASECHK.TRANS64.TRYWAIT P0, [R8+URZ], R5 ;  /* 0x00000005080075a7 */ /* 0x001064000800017f */
[----:B-1----:R-:W-:Y:S05]  /*76e0*/  @!P0 NANOSLEEP.SYNCS 0x989680 ;  /* 0x009896800000895d */ /* 0x002fea0003900000 */
[----:B------:R-:W1:Y:S02]  /*76f0*/  @!P0 SYNCS.PHASECHK.TRANS64 P0, [R8+URZ], R5 ;  /* 0x00000005080085a7 */ /* 0x000e64000800007f */
[----:B-1----:R-:W-:Y:S05]  /*7700*/  @!P0 BRA `(.L_x_194) ;  /* 0xfffffffc00f08947 */ /* 0x002fea000383ffff */
[----:B------:R-:W-:Y:S05]  /*7710*/  BRA `(.L_x_221) ;  /* 0xfffffff4007c7947 */ /* 0x000fea000383ffff */
.L_x_195:
[----:B0-----:R0:W1:Y:S02]  /*7720*/  SYNCS.PHASECHK.TRANS64.TRYWAIT P0, [R9+URZ], R4 ;  /* 0x00000004090075a7 */ /* 0x001064000800017f */
[----:B-1----:R-:W-:Y:S05]  /*7730*/  @!P0 NANOSLEEP.SYNCS 0x989680 ;  /* 0x009896800000895d */ /* 0x002fea0003900000 */
[----:B------:R-:W1:Y:S02]  /*7740*/  @!P0 SYNCS.PHASECHK.TRANS64 P0, [R9+URZ], R4 ;  /* 0x00000004090085a7 */ /* 0x000e64000800007f */
[----:B-1----:R-:W-:Y:S05]  /*7750*/  @!P0 BRA `(.L_x_195) ;  /* 0xfffffffc00f08947 */ /* 0x002fea000383ffff */
[----:B------:R-:W-:Y:S05]  /*7760*/  BRA `(.L_x_222) ;  /* 0xfffffff4008c7947 */ /* 0x000fea000383ffff */
.L_x_196:
[----:B0-----:R0:W1:Y:S02]  /*7770*/  SYNCS.PHASECHK.TRANS64.TRYWAIT P0, [R8+URZ], R5 ;  /* 0x00000005080075a7 */ /* 0x001064000800017f */
[----:B-1----:R-:W-:Y:S05]  /*7780*/  @!P0 NANOSLEEP.SYNCS 0x989680 ;  /* 0x009896800000895d */ /* 0x002fea0003900000 */
[----:B------:R-:W1:Y:S02]  /*7790*/  @!P0 SYNCS.PHASECHK.TRANS64 P0, [R8+URZ], R5 ;  /* 0x00000005080085a7 */ /* 0x000e64000800007f */
[----:B-1----:R-:W-:Y:S05]  /*77a0*/  @!P0 BRA `(.L_x_196) ;  /* 0xfffffffc00f08947 */ /* 0x002fea000383ffff */
[----:B------:R-:W-:Y:S05]  /*77b0*/  BRA `(.L_x_223) ;  /* 0xfffffff4009c7947 */ /* 0x000fea000383ffff */
.L_x_197:
[----:B0-----:R0:W1:Y:S02]  /*77c0*/  SYNCS.PHASECHK.TRANS64.TRYWAIT P0, [R9+URZ], R4 ;  /* 0x00000004090075a7 */ /* 0x001064000800017f */
[----:B-1----:R-:W-:Y:S05]  /*77d0*/  @!P0 NANOSLEEP.SYNCS 0x989680 ;  /* 0x009896800000895d */ /* 0x002fea0003900000 */
[----:B------:R-:W1:Y:S02]  /*77e0*/  @!P0 SYNCS.PHASECHK.TRANS64 P0, [R9+URZ], R4 ;  /* 0x00000004090085a7 */ /* 0x000e64000800007f */
[----:B-1----:R-:W-:Y:S05]  /*77f0*/  @!P0 BRA `(.L_x_197) ;  /* 0xfffffffc00f08947 */ /* 0x002fea000383ffff */
[----:B------:R-:W-:Y:S05]  /*7800*/  BRA `(.L_x_224) ;  /* 0xfffffff400ac7947 */ /* 0x000fea000383ffff */
.L_x_198:
[----:B0-----:R0:W1:Y:S02]  /*7810*/  SYNCS.PHASECHK.TRANS64.TRYWAIT P0, [R8+URZ], R5 ;  /* 0x00000005080075a7 */ /* 0x001064000800017f */
[----:B-1----:R-:W-:Y:S05]  /*7820*/  @!P0 NANOSLEEP.SYNCS 0x989680 ;  /* 0x009896800000895d */ /* 0x002fea0003900000 */
[----:B------:R-:W1:Y:S02]  /*7830*/  @!P0 SYNCS.PHASECHK.TRANS64 P0, [R8+URZ], R5 ;  /* 0x00000005080085a7 */ /* 0x000e64000800007f */
[----:B-1----:R-:W-:Y:S05]  /*7840*/  @!P0 BRA `(.L_x_198) ;  /* 0xfffffffc00f08947 */ /* 0x002fea000383ffff */
[----:B------:R-:W-:Y:S05]  /*7850*/  BRA `(.L_x_225) ;  /* 0xfffffff400bc7947 */ /* 0x000fea000383ffff */
.L_x_199:
[----:B0-----:R0:W1:Y:S02]  /*7860*/  SYNCS.PHASECHK.TRANS64.TRYWAIT P0, [R9+URZ], R4 ;  /* 0x00000004090075a7 */ /* 0x001064000800017f */
[----:B-1----:R-:W-:Y:S05]  /*7870*/  @!P0 NANOSLEEP.SYNCS 0x989680 ;  /* 0x009896800000895d */ /* 0x002fea0003900000 */
[----:B------:R-:W1:Y:S02]  /*7880*/  @!P0 SYNCS.PHASECHK.TRANS64 P0, [R9+URZ], R4 ;  /* 0x00000004090085a7 */ /* 0x000e64000800007f */
[----:B-1----:R-:W-:Y:S05]  /*7890*/  @!P0 BRA `(.L_x_199) ;  /* 0xfffffffc00f08947 */ /* 0x002fea000383ffff */
[----:B------:R-:W-:Y:S05]  /*78a0*/  BRA `(.L_x_226) ;  /* 0xfffffff400cc7947 */ /* 0x000fea000383ffff */
.L_x_200:
[----:B0-----:R0:W1:Y:S02]  /*78b0*/  SYNCS.PHASECHK.TRANS64.TRYWAIT P0, [R8+URZ], R5 ;  /* 0x00000005080075a7 */ /* 0x001064000800017f */
[----:B-1----:R-:W-:Y:S05]  /*78c0*/  @!P0 NANOSLEEP.SYNCS 0x989680 ;  /* 0x009896800000895d */ /* 0x002fea0003900000 */
[----:B------:R-:W1:Y:S02]  /*78d0*/  @!P0 SYNCS.PHASECHK.TRANS64 P0, [R8+URZ], R5 ;  /* 0x00000005080085a7 */ /* 0x000e64000800007f */
[----:B-1----:R-:W-:Y:S05]  /*78e0*/  @!P0 BRA `(.L_x_200) ;  /* 0xfffffffc00f08947 */ /* 0x002fea000383ffff */
[----:B------:R-:W-:Y:S05]  /*78f0*/  BRA `(.L_x_227) ;  /* 0xfffffff400dc7947 */ /* 0x000fea000383ffff */
.L_x_201:
[----:B-1----:R1:W2:Y:S02]  /*7900*/  SYNCS.PHASECHK.TRANS64.TRYWAIT P0, [R11+URZ], R6 ;  /* 0x000000060b0075a7 */ /* 0x0022a4000800017f */
[----:B--2---:R-:W-:Y:S05]  /*7910*/  @!P0 NANOSLEEP.SYNCS 0x989680 ;  /* 0x009896800000895d */ /* 0x004fea0003900000 */
[----:B------:R-:W2:Y:S02]  /*7920*/  @!P0 SYNCS.PHASECHK.TRANS64 P0, [R11+URZ], R6 ;  /* 0x000000060b0085a7 */ /* 0x000ea4000800007f */
[----:B--2---:R-:W-:Y:S05]  /*7930*/  @!P0 BRA `(.L_x_201) ;  /* 0xfffffffc00f08947 */ /* 0x004fea000383ffff */
[----:B------:R-:W-:Y:S05]  /*7940*/  BRA `(.L_x_228) ;  /* 0xfffffff400e47947 */ /* 0x000fea000383ffff */
.L_x_229:
[----:B------:R-:W-:-:S00]  /*7950*/  BRA `(.L_x_229) ;  /* 0xfffffffc00fc7947 */ /* 0x000fc0000383ffff */
[----:B------:R-:W-:-:S00]  /*7960*/  NOP ;  /* 0x0000000000007918 */ /* 0x000fc00000000000 */
        /* <DEDUP_REMOVED lines=9> */
.L_x_230:


//--------------------- .nv.global.init           --------------------------
	.section	.nv.global.init,"aw",@progbits
.nv.global.init:
	.type		$str$22,@object
	.size		$str$22,($str$23 - $str$22)
$str$22:
        /*0000*/ 	.byte	0x6b, 0x5f, 0x74, 0x69, 0x6c, 0x65, 0x5f, 0x63, 0x6f, 0x75, 0x6e, 0x74, 0x20, 0x3e, 0x3d, 0x20
        /*0010*/ 	.byte	0x31, 0x00
	.type		$str$23,@object
	.size		$str$23,(__unnamed_1 - $str$23)
$str$23:
        /*0012*/ 	.byte	0x2f, 0x74, 0x6d, 0x70, 0x2f, 0x63, 0x75, 0x74, 0x6c, 0x61, 0x73, 0x73, 0x5f, 0x73, 0x77, 0x65
        /*0022*/ 	.byte	0x65, 0x70, 0x5f, 0x73, 0x72, 0x63, 0x2f, 0x69, 0x6e, 0x63, 0x6c, 0x75, 0x64, 0x65, 0x2f, 0x63
        /*0032*/ 	.byte	0x75, 0x74, 0x6c, 0x61, 0x73, 0x73, 0x2f, 0x67, 0x65, 0x6d, 0x6d, 0x2f, 0x63, 0x6f, 0x6c, 0x6c
        /*0042*/ 	.byte	0x65, 0x63, 0x74, 0x69, 0x76, 0x65, 0x2f, 0x73, 0x6d, 0x39, 0x30, 0x5f, 0x6d, 0x6d, 0x61, 0x5f
        /*0052*/ 	.byte	0x74, 0x6d, 0x61, 0x5f, 0x67, 0x6d, 0x6d, 0x61, 0x5f, 0x73, 0x73, 0x5f, 0x77, 0x61, 0x72, 0x70
        /*0062*/ 	.byte	0x73, 0x70, 0x65, 0x63, 0x69, 0x61, 0x6c, 0x69, 0x7a, 0x65, 0x64, 0x2e, 0x68, 0x70, 0x70, 0x00
	.type		__unnamed_1,@object
	.size		__unnamed_1,(.L_0 - __unnamed_1)
__unnamed_1:
        /*0072*/ 	.byte	0x76, 0x6f, 0x69, 0x64, 0x20, 0x63, 0x75, 0x74, 0x6c, 0x61, 0x73, 0x73, 0x3a, 0x3a, 0x67, 0x65
        /* <DEDUP_REMOVED lines=171> */
        /*0b32*/ 	.byte	0x3a, 0x3a, 0x69, 0x64, 0x65, 0x6e, 0x74, 0x69, 0x74, 0x79, 0x5d, 0x00
.L_0:


//--------------------- .nv.shared._ZN7cutlass13device_kernelINS_4gemm6kernel13GemmUniversalIN4cute5tupleIJiiiiEEENS1_10collective13CollectiveMmaINS1_34MainloopSm90TmaGmmaWarpSpecializedILi18ENS5_IJNS4_1CILi1EEESB_SB_EEENS1_32KernelTmaWarpSpecializedPingpongEEENS5_IJNSA_ILi64EEENSA_ILi128EEESF_EEEaNS5_IJlSB_lEEEaSI_NS4_8TiledMMAINS4_8MMA_AtomIJNS4_4SM904GMMA27MMA_64x128x32_S32S8S8_SS_TNEEEENS4_6LayoutISC_NS5_IJNSA_ILi0EEESQ_SQ_EEEEENS5_IJNS4_10UnderscoreEST_ST_EEEEENS4_13SM90_TMA_LOADENS4_14ComposedLayoutINS4_7SwizzleILi2ELi4ELi3EEENS4_18smem_ptr_flag_bitsILi8EEENSP_INS5_IJNSA_ILi8EEESF_EEENS5_IJSF_SB_EEEEEEEvNS4_8identityESW_S16_vS17_EENS_8epilogue10collective6detail29Sm90TmaWarpSpecializedAdapterINS1A_15DefaultEpilogueIaSI_SI_NS19_6thread17LinearCombinationIaLi1EiiLNS1E_9ScaleType4KindE0ELNS_15FloatRoundStyleE2EaEENS1_15EpilogueDefaultEEEEEvvEEEEvNT_6ParamsE --------------------------
	.section	.nv.shared._ZN7cutlass13device_kernelINS_4gemm6kernel13GemmUniversalIN4cute5tupleIJiiiiEEENS1_10collective13CollectiveMmaINS1_34MainloopSm90TmaGmmaWarpSpecializedILi18ENS5_IJNS4_1CILi1EEESB_SB_EEENS1_32KernelTmaWarpSpecializedPingpongEEENS5_IJNSA_ILi64EEENSA_ILi128EEESF_EEEaNS5_IJlSB_lEEEaSI_NS4_8TiledMMAINS4_8MMA_AtomIJNS4_4SM904GMMA27MMA_64x128x32_S32S8S8_SS_TNEEEENS4_6LayoutISC_NS5_IJNSA_ILi0EEESQ_SQ_EEEEENS5_IJNS4_10UnderscoreEST_ST_EEEEENS4_13SM90_TMA_LOADENS4_14ComposedLayoutINS4_7SwizzleILi2ELi4ELi3EEENS4_18smem_ptr_flag_bitsILi8EEENSP_INS5_IJNSA_ILi8EEESF_EEENS5_IJSF_SB_EEEEEEEvNS4_8identityESW_S16_vS17_EENS_8epilogue10collective6detail29Sm90TmaWarpSpecializedAdapterINS1A_15DefaultEpilogueIaSI_SI_NS19_6thread17LinearCombinationIaLi1EiiLNS1E_9ScaleType4KindE0ELNS_15FloatRoundStyleE2EaEENS1_15EpilogueDefaultEEEEEvvEEEEvNT_6ParamsE,"aw",@nobits
	.sectionflags	@""
	.align	16
	.zero		1024


//--------------------- .nv.shared.reserved.0     --------------------------
	.section	.nv.shared.reserved.0,"aw",@nobits
	.weak		__nv_reservedSMEM_offset_0_alias
	.size		__nv_reservedSMEM_offset_0_alias, 0, 0
	.other		__nv_reservedSMEM_offset_0_alias,@"STO_CUDA_RESERVED_SHARED STV_DEFAULT"
__nv_reservedSMEM_offset_0_alias:
	.zero		0


//--------------------- .nv.global                --------------------------
	.section	.nv.global,"aw",@nobits
.nv.global:
	.type		_ZN40_INTERNAL_11c04c29_4_k_cu_c20984c1_206184cute1_E,@object
	.size		_ZN40_INTERNAL_11c04c29_4_k_cu_c20984c1_206184cute1_E,(_ZN40_INTERNAL_11c04c29_4_k_cu_c20984c1_206184cuda3std3__45__cpo6cbeginE - _ZN40_INTERNAL_11c04c29_4_k_cu_c20984c1_206184cute1_E)
_ZN40_INTERNAL_11c04c29_4_k_cu_c20984c1_206184cute1_E:
	.zero		1
	.type		_ZN40_INTERNAL_11c04c29_4_k_cu_c20984c1_206184cuda3std3__45__cpo6cbeginE,@object
	.size		_ZN40_INTERNAL_11c04c29_4_k_cu_c20984c1_206184cuda3std3__45__cpo6cbeginE,(_ZN40_INTERNAL_11c04c29_4_k_cu_c20984c1_206184cuda3std3__48in_placeE - _ZN40_INTERNAL_11c04c29_4_k_cu_c20984c1_206184cuda3std3__45__cpo6cbeginE)
_ZN40_INTERNAL_11c04c29_4_k_cu_c20984c1_206184cuda3std3__45__cpo6cbeginE:
	.zero		1
	.type		_ZN40_INTERNAL_11c04c29_4_k_cu_c20984c1_206184cuda3std3__48in_placeE,@object
	.size		_ZN40_INTERNAL_11c04c29_4_k_cu_c20984c1_206184cuda3std3__48in_placeE,(_ZN40_INTERNAL_11c04c29_4_k_cu_c20984c1_206184cuda3std6ranges3__45__cpo9iter_moveE - _ZN40_INTERNAL_11c04c29_4_k_cu_c20984c1_206184cuda3std3__48in_placeE)
_ZN40_INTERNAL_11c04c29_4_k_cu_c20984c1_206184cuda3std3__48in_placeE:
	.zero		1
	.type		_ZN40_INTERNAL_11c04c29_4_k_cu_c20984c1_206184cuda3std6ranges3__45__cpo9iter_moveE,@object
	.size		_ZN40_INTERNAL_11c04c29_4_k_cu_c20984c1_206184cuda3std6ranges3__45__cpo9iter_moveE,(_ZN40_INTERNAL_11c04c29_4_k_cu_c20984c1_206184cuda3std3__45__cpo5beginE - _ZN40_INTERNAL_11c04c29_4_k_cu_c20984c1_206184cuda3std6ranges3__45__cpo9iter_moveE)
_ZN40_INTERNAL_11c04c29_4_k_cu_c20984c1_206184cuda3std6ranges3__45__cpo9iter_moveE:
	.zero		1
	.type		_ZN40_INTERNAL_11c04c29_4_k_cu_c20984c1_206184cuda3std3__45__cpo5beginE,@object
	.size		_ZN40_INTERNAL_11c04c29_4_k_cu_c20984c1_206184cuda3std3__45__cpo5beginE,(_ZN40_INTERNAL_11c04c29_4_k_cu_c20984c1_206184cuda3std3__442_GLOBAL__N__11c04c29_4_k_cu_c20984c1_206186ignoreE - _ZN40_INTERNAL_11c04c29_4_k_cu_c20984c1_206184cuda3std3__45__cpo5beginE)
_ZN40_INTERNAL_11c04c29_4_k_cu_c20984c1_206184cuda3std3__45__cpo5beginE:
	.zero		1
	.type		_ZN40_INTERNAL_11c04c29_4_k_cu_c20984c1_206184cuda3std3__442_GLOBAL__N__11c04c29_4_k_cu_c20984c1_206186ignoreE,@object
	.size		_ZN40_INTERNAL_11c04c29_4_k_cu_c20984c1_206184cuda3std3__442_GLOBAL__N__11c04c29_4_k_cu_c20984c1_206186ignoreE,(_ZN40_INTERNAL_11c04c29_4_k_cu_c20984c1_206184cute7productE - _ZN40_INTERNAL_11c04c29_4_k_cu_c20984c1_206184cuda3std3__442_GLOBAL__N__11c04c29_4_k_cu_c20984c1_206186ignoreE)
_ZN40_INTERNAL_11c04c29_4_k_cu_c20984c1_206184cuda3std3__442_GLOBAL__N__11c04c29_4_k_cu_c20984c1_206186ignoreE:
	.zero		1
	.type		_ZN40_INTERNAL_11c04c29_4_k_cu_c20984c1_206184cute7productE,@object
	.size		_ZN40_INTERNAL_11c04c29_4_k_cu_c20984c1_206184cute7productE,(_ZN40_INTERNAL_11c04c29_4_k_cu_c20984c1_206184cuda3std3__45__cpo3endE - _ZN40_INTERNAL_11c04c29_4_k_cu_c20984c1_206184cute7productE)
_ZN40_INTERNAL_11c04c29_4_k_cu_c20984c1_206184cute7productE:
	.zero		1
	.type		_ZN40_INTERNAL_11c04c29_4_k_cu_c20984c1_206184cuda3std3__45__cpo3endE,@object
	.size		_ZN40_INTERNAL_11c04c29_4_k_cu_c20984c1_206184cuda3std3__45__cpo3endE,(_ZN40_INTERNAL_11c04c29_4_k_cu_c20984c1_206184cuda3std3__419piecewise_constructE - _ZN40_INTERNAL_11c04c29_4_k_cu_c20984c1_206184cuda3std3__45__cpo3endE)
_ZN40_INTERNAL_11c04c29_4_k_cu_c20984c1_206184cuda3std3__45__cpo3endE:
	.zero		1
	.type		_ZN40_INTERNAL_11c04c29_4_k_cu_c20984c1_206184cuda3std3__419piecewise_constructE,@object
	.size		_ZN40_INTERNAL_11c04c29_4_k_cu_c20984c1_206184cuda3std3__419piecewise_constructE,(_ZN40_INTERNAL_11c04c29_4_k_cu_c20984c1_206184cuda3std3__45__cpo4cendE - _ZN40_INTERNAL_11c04c29_4_k_cu_c20984c1_206184cuda3std3__419piecewise_constructE)
_ZN40_INTERNAL_11c04c29_4_k_cu_c20984c1_206184cuda3std3__419piecewise_constructE:
	.zero		1
	.type		_ZN40_INTERNAL_11c04c29_4_k_cu_c20984c1_206184cuda3std3__45__cpo4cendE,@object
	.size		_ZN40_INTERNAL_11c04c29_4_k_cu_c20984c1_206184cuda3std3__45__cpo4cendE,(_ZN40_INTERNAL_11c04c29_4_k_cu_c20984c1_206184cuda3std6ranges3__45__cpo4swapE - _ZN40_INTERNAL_11c04c29_4_k_cu_c20984c1_206184cuda3std3__45__cpo4cendE)
_ZN40_INTERNAL_11c04c29_4_k_cu_c20984c1_206184cuda3std3__45__cpo4cendE:
	.zero		1
	.type		_ZN40_INTERNAL_11c04c29_4_k_cu_c20984c1_206184cuda3std6ranges3__45__cpo4swapE,@object
	.size		_ZN40_INTERNAL_11c04c29_4_k_cu_c20984c1_206184cuda3std6ranges3__45__cpo4swapE,(.L_8 - _ZN40_INTERNAL_11c04c29_4_k_cu_c20984c1_206184cuda3std6ranges3__45__cpo4swapE)
_ZN40_INTERNAL_11c04c29_4_k_cu_c20984c1_206184cuda3std6ranges3__45__cpo4swapE:
	.zero		1
.L_8:


//--------------------- .nv.constant0._ZN7cutlass13device_kernelINS_4gemm6kernel13GemmUniversalIN4cute5tupleIJiiiiEEENS1_10collective13CollectiveMmaINS1_34MainloopSm90TmaGmmaWarpSpecializedILi18ENS5_IJNS4_1CILi1EEESB_SB_EEENS1_32KernelTmaWarpSpecializedPingpongEEENS5_IJNSA_ILi64EEENSA_ILi128EEESF_EEEaNS5_IJlSB_lEEEaSI_NS4_8TiledMMAINS4_8MMA_AtomIJNS4_4SM904GMMA27MMA_64x128x32_S32S8S8_SS_TNEEEENS4_6LayoutISC_NS5_IJNSA_ILi0EEESQ_SQ_EEEEENS5_IJNS4_10UnderscoreEST_ST_EEEEENS4_13SM90_TMA_LOADENS4_14ComposedLayoutINS4_7SwizzleILi2ELi4ELi3EEENS4_18smem_ptr_flag_bitsILi8EEENSP_INS5_IJNSA_ILi8EEESF_EEENS5_IJSF_SB_EEEEEEEvNS4_8identityESW_S16_vS17_EENS_8epilogue10collective6detail29Sm90TmaWarpSpecializedAdapterINS1A_15DefaultEpilogueIaSI_SI_NS19_6thread17LinearCombinationIaLi1EiiLNS1E_9ScaleType4KindE0ELNS_15FloatRoundStyleE2EaEENS1_15EpilogueDefaultEEEEEvvEEEEvNT_6ParamsE --------------------------
	.section	.nv.constant0._ZN7cutlass13device_kernelINS_4gemm6kernel13GemmUniversalIN4cute5tupleIJiiiiEEENS1_10collective13CollectiveMmaINS1_34MainloopSm90TmaGmmaWarpSpecializedILi18ENS5_IJNS4_1CILi1EEESB_SB_EEENS1_32KernelTmaWarpSpecializedPingpongEEENS5_IJNSA_ILi64EEENSA_ILi128EEESF_EEEaNS5_IJlSB_lEEEaSI_NS4_8TiledMMAINS4_8MMA_AtomIJNS4_4SM904GMMA27MMA_64x128x32_S32S8S8_SS_TNEEEENS4_6LayoutISC_NS5_IJNSA_ILi0EEESQ_SQ_EEEEENS5_IJNS4_10UnderscoreEST_ST_EEEEENS4_13SM90_TMA_LOADENS4_14ComposedLayoutINS4_7SwizzleILi2ELi4ELi3EEENS4_18smem_ptr_flag_bitsILi8EEENSP_INS5_IJNSA_ILi8EEESF_EEENS5_IJSF_SB_EEEEEEEvNS4_8identityESW_S16_vS17_EENS_8epilogue10collective6detail29Sm90TmaWarpSpecializedAdapterINS1A_15DefaultEpilogueIaSI_SI_NS19_6thread17LinearCombinationIaLi1EiiLNS1E_9ScaleType4KindE0ELNS_15FloatRoundStyleE2EaEENS1_15EpilogueDefaultEEEEEvvEEEEvNT_6ParamsE,"a",@progbits
	.sectionflags	@""
	.align	4
.nv.constant0._ZN7cutlass13device_kernelINS_4gemm6kernel13GemmUniversalIN4cute5tupleIJiiiiEEENS1_10collective13CollectiveMmaINS1_34MainloopSm90TmaGmmaWarpSpecializedILi18ENS5_IJNS4_1CILi1EEESB_SB_EEENS1_32KernelTmaWarpSpecializedPingpongEEENS5_IJNSA_ILi64EEENSA_ILi128EEESF_EEEaNS5_IJlSB_lEEEaSI_NS4_8TiledMMAINS4_8MMA_AtomIJNS4_4SM904GMMA27MMA_64x128x32_S32S8S8_SS_TNEEEENS4_6LayoutISC_NS5_IJNSA_ILi0EEESQ_SQ_EEEEENS5_IJNS4_10UnderscoreEST_ST_EEEEENS4_13SM90_TMA_LOADENS4_14ComposedLayoutINS4_7SwizzleILi2ELi4ELi3EEENS4_18smem_ptr_flag_bitsILi8EEENSP_INS5_IJNSA_ILi8EEESF_EEENS5_IJSF_SB_EEEEEEEvNS4_8identityESW_S16_vS17_EENS_8epilogue10collective6detail29Sm90TmaWarpSpecializedAdapterINS1A_15DefaultEpilogueIaSI_SI_NS19_6thread17LinearCombinationIaLi1EiiLNS1E_9ScaleType4KindE0ELNS_15FloatRoundStyleE2EaEENS1_15EpilogueDefaultEEEEEvvEEEEvNT_6ParamsE:
	.zero		1664


//--------------------- SYMBOLS --------------------------

	.type		.nv.reservedSmem.offset0,@object
	.size		.nv.reservedSmem.offset0,0x4
	.type		__assertfail,@function
